	.target	sm_90a

	.elftype	@"ET_EXEC"


//--------------------- .note.nv.tkinfo           --------------------------
	.section	.note.nv.tkinfo,"",@"SHT_NOTE"
	.sectionflags	@"SHF_NOTE_NV_TKINFO"
	.tkinfo
        /*0018*/ 	.word	0x00000002
        /*0030*/ 	.string	""
        /*0030*/ 	.string	"ptxas"
        /*0030*/ 	.string	"Cuda compilation tools, release 13.0, V13.0.88"
        /*0030*/ 	.string	"Build cuda_13.0.r13.0/compiler.36424714_0"
        /*0030*/ 	.string	"-arch sm_90a -m 64 "



//--------------------- .note.nv.cuinfo           --------------------------
	.section	.note.nv.cuinfo,"",@"SHT_NOTE"
	.sectionflags	@"SHF_NOTE_NV_CUINFO"
        /*0018*/ 	.short	0x0002
        /*001a*/ 	.short	0x005a
        /*001c*/ 	.short	0x0082
	.zero		2


//--------------------- .nv.info                  --------------------------
	.section	.nv.info,"",@"SHT_CUDA_INFO"
	.align	4


	//----- nvinfo : EIATTR_REGCOUNT
	.align		4
        /*0000*/ 	.byte	0x04, 0x2f
        /*0002*/ 	.short	(.L_15 - .L_14)
	.align		4
.L_14:
        /*0004*/ 	.word	index@(_ZN7cutlass13device_kernelINS_4gemm6kernel13GemmUniversalIN4cute5tupleIJiiiiEEENS1_10collective13CollectiveMmaINS1_34MainloopSm90TmaGmmaWarpSpecializedILi3ENS5_IJNS4_1CILi8EEENSA_ILi1EEESC_EEENS1_35KernelTmaWarpSpecializedCooperativeEEENS5_IJNSA_ILi128EEESG_SG_EEENS_10bfloat16_tENS5_IJlSC_lEEESI_SJ_NS4_8TiledMMAINS4_8MMA_AtomIJNS4_4SM904GMMA28MMA_64x128x16_F32BF16BF16_SSILNSN_5MajorE0ELSP_0ELNSN_7ScaleInE1ELSQ_1EEEEEENS4_6LayoutINS5_IJNSA_ILi2EEESC_SC_EEENS5_IJSC_NSA_ILi0EEESW_EEEEENS5_IJNS4_10UnderscoreESZ_SZ_EEEEENS4_13SM90_TMA_LOADENS4_14ComposedLayoutINS4_7SwizzleILi3ELi4ELi3EEENS4_18smem_ptr_flag_bitsILi16EEENST_INS5_IJSB_NSA_ILi64EEEEEENS5_IJS18_SC_EEEEEEEvNS4_8identityENS4_23SM90_TMA_LOAD_MULTICASTES1C_vS1D_EENS_8epilogue10collective6detail29Sm90TmaWarpSpecializedAdapterINS1H_15DefaultEpilogueISI_SJ_SJ_NS1G_6thread17LinearCombinationISI_Li1EffLNS1L_9ScaleType4KindE0ELNS_15FloatRoundStyleE2ESI_EENS1_15EpilogueDefaultEEEEEvvEEEEvNT_6ParamsE)
        /*0008*/ 	.word	0x000000a8


	//----- nvinfo : EIATTR_FRAME_SIZE
	.align		4
.L_15:
        /*000c*/ 	.byte	0x04, 0x11
        /*000e*/ 	.short	(.L_17 - .L_16)
	.align		4
.L_16:
        /*0010*/ 	.word	index@(_ZN7cutlass13device_kernelINS_4gemm6kernel13GemmUniversalIN4cute5tupleIJiiiiEEENS1_10collective13CollectiveMmaINS1_34MainloopSm90TmaGmmaWarpSpecializedILi3ENS5_IJNS4_1CILi8EEENSA_ILi1EEESC_EEENS1_35KernelTmaWarpSpecializedCooperativeEEENS5_IJNSA_ILi128EEESG_SG_EEENS_10bfloat16_tENS5_IJlSC_lEEESI_SJ_NS4_8TiledMMAINS4_8MMA_AtomIJNS4_4SM904GMMA28MMA_64x128x16_F32BF16BF16_SSILNSN_5MajorE0ELSP_0ELNSN_7ScaleInE1ELSQ_1EEEEEENS4_6LayoutINS5_IJNSA_ILi2EEESC_SC_EEENS5_IJSC_NSA_ILi0EEESW_EEEEENS5_IJNS4_10UnderscoreESZ_SZ_EEEEENS4_13SM90_TMA_LOADENS4_14ComposedLayoutINS4_7SwizzleILi3ELi4ELi3EEENS4_18smem_ptr_flag_bitsILi16EEENST_INS5_IJSB_NSA_ILi64EEEEEENS5_IJS18_SC_EEEEEEEvNS4_8identityENS4_23SM90_TMA_LOAD_MULTICASTES1C_vS1D_EENS_8epilogue10collective6detail29Sm90TmaWarpSpecializedAdapterINS1H_15DefaultEpilogueISI_SJ_SJ_NS1G_6thread17LinearCombinationISI_Li1EffLNS1L_9ScaleType4KindE0ELNS_15FloatRoundStyleE2ESI_EENS1_15EpilogueDefaultEEEEEvvEEEEvNT_6ParamsE)
        /*0014*/ 	.word	0x00000000


	//----- nvinfo : EIATTR_MIN_STACK_SIZE
	.align		4
.L_17:
        /*0018*/ 	.byte	0x04, 0x12
        /*001a*/ 	.short	(.L_19 - .L_18)
	.align		4
.L_18:
        /*001c*/ 	.word	index@(_ZN7cutlass13device_kernelINS_4gemm6kernel13GemmUniversalIN4cute5tupleIJiiiiEEENS1_10collective13CollectiveMmaINS1_34MainloopSm90TmaGmmaWarpSpecializedILi3ENS5_IJNS4_1CILi8EEENSA_ILi1EEESC_EEENS1_35KernelTmaWarpSpecializedCooperativeEEENS5_IJNSA_ILi128EEESG_SG_EEENS_10bfloat16_tENS5_IJlSC_lEEESI_SJ_NS4_8TiledMMAINS4_8MMA_AtomIJNS4_4SM904GMMA28MMA_64x128x16_F32BF16BF16_SSILNSN_5MajorE0ELSP_0ELNSN_7ScaleInE1ELSQ_1EEEEEENS4_6LayoutINS5_IJNSA_ILi2EEESC_SC_EEENS5_IJSC_NSA_ILi0EEESW_EEEEENS5_IJNS4_10UnderscoreESZ_SZ_EEEEENS4_13SM90_TMA_LOADENS4_14ComposedLayoutINS4_7SwizzleILi3ELi4ELi3EEENS4_18smem_ptr_flag_bitsILi16EEENST_INS5_IJSB_NSA_ILi64EEEEEENS5_IJS18_SC_EEEEEEEvNS4_8identityENS4_23SM90_TMA_LOAD_MULTICASTES1C_vS1D_EENS_8epilogue10collective6detail29Sm90TmaWarpSpecializedAdapterINS1H_15DefaultEpilogueISI_SJ_SJ_NS1G_6thread17LinearCombinationISI_Li1EffLNS1L_9ScaleType4KindE0ELNS_15FloatRoundStyleE2ESI_EENS1_15EpilogueDefaultEEEEEvvEEEEvNT_6ParamsE)
        /*0020*/ 	.word	0x00000000
.L_19:


//--------------------- .nv.compat                --------------------------
	.section	.nv.compat,"",@"SHT_CUDA_COMPAT_INFO"
	.align	4
        /*0000*/ 	.byte	0x02, 0x09, 0x01, 0x00, 0x02, 0x02, 0x04, 0x00, 0x02, 0x05, 0x05, 0x00, 0x03, 0x07, 0x01, 0x01
        /*0010*/ 	.byte	0x02, 0x03, 0x01, 0x00, 0x02, 0x06, 0x01, 0x00, 0x04, 0x0b, 0x08, 0x00, 0x00, 0x00, 0x00, 0x00
        /*0020*/ 	.byte	0x00, 0x00, 0x00, 0x00


//--------------------- .nv.info._ZN7cutlass13device_kernelINS_4gemm6kernel13GemmUniversalIN4cute5tupleIJiiiiEEENS1_10collective13CollectiveMmaINS1_34MainloopSm90TmaGmmaWarpSpecializedILi3ENS5_IJNS4_1CILi8EEENSA_ILi1EEESC_EEENS1_35KernelTmaWarpSpecializedCooperativeEEENS5_IJNSA_ILi128EEESG_SG_EEENS_10bfloat16_tENS5_IJlSC_lEEESI_SJ_NS4_8TiledMMAINS4_8MMA_AtomIJNS4_4SM904GMMA28MMA_64x128x16_F32BF16BF16_SSILNSN_5MajorE0ELSP_0ELNSN_7ScaleInE1ELSQ_1EEEEEENS4_6LayoutINS5_IJNSA_ILi2EEESC_SC_EEENS5_IJSC_NSA_ILi0EEESW_EEEEENS5_IJNS4_10UnderscoreESZ_SZ_EEEEENS4_13SM90_TMA_LOADENS4_14ComposedLayoutINS4_7SwizzleILi3ELi4ELi3EEENS4_18smem_ptr_flag_bitsILi16EEENST_INS5_IJSB_NSA_ILi64EEEEEENS5_IJS18_SC_EEEEEEEvNS4_8identityENS4_23SM90_TMA_LOAD_MULTICASTES1C_vS1D_EENS_8epilogue10collective6detail29Sm90TmaWarpSpecializedAdapterINS1H_15DefaultEpilogueISI_SJ_SJ_NS1G_6thread17LinearCombinationISI_Li1EffLNS1L_9ScaleType4KindE0ELNS_15FloatRoundStyleE2ESI_EENS1_15EpilogueDefaultEEEEEvvEEEEvNT_6ParamsE --------------------------
	.section	.nv.info._ZN7cutlass13device_kernelINS_4gemm6kernel13GemmUniversalIN4cute5tupleIJiiiiEEENS1_10collective13CollectiveMmaINS1_34MainloopSm90TmaGmmaWarpSpecializedILi3ENS5_IJNS4_1CILi8EEENSA_ILi1EEESC_EEENS1_35KernelTmaWarpSpecializedCooperativeEEENS5_IJNSA_ILi128EEESG_SG_EEENS_10bfloat16_tENS5_IJlSC_lEEESI_SJ_NS4_8TiledMMAINS4_8MMA_AtomIJNS4_4SM904GMMA28MMA_64x128x16_F32BF16BF16_SSILNSN_5MajorE0ELSP_0ELNSN_7ScaleInE1ELSQ_1EEEEEENS4_6LayoutINS5_IJNSA_ILi2EEESC_SC_EEENS5_IJSC_NSA_ILi0EEESW_EEEEENS5_IJNS4_10UnderscoreESZ_SZ_EEEEENS4_13SM90_TMA_LOADENS4_14ComposedLayoutINS4_7SwizzleILi3ELi4ELi3EEENS4_18smem_ptr_flag_bitsILi16EEENST_INS5_IJSB_NSA_ILi64EEEEEENS5_IJS18_SC_EEEEEEEvNS4_8identityENS4_23SM90_TMA_LOAD_MULTICASTES1C_vS1D_EENS_8epilogue10collective6detail29Sm90TmaWarpSpecializedAdapterINS1H_15DefaultEpilogueISI_SJ_SJ_NS1G_6thread17LinearCombinationISI_Li1EffLNS1L_9ScaleType4KindE0ELNS_15FloatRoundStyleE2ESI_EENS1_15EpilogueDefaultEEEEEvvEEEEvNT_6ParamsE,"",@"SHT_CUDA_INFO"
	.sectionflags	@""
	.align	4


	//----- nvinfo : EIATTR_CUDA_API_VERSION
	.align		4
        /*0000*/ 	.byte	0x04, 0x37
        /*0002*/ 	.short	(.L_21 - .L_20)
.L_20:
        /*0004*/ 	.word	0x00000082


	//----- nvinfo : EIATTR_KPARAM_INFO
	.align		4
.L_21:
        /*0008*/ 	.byte	0x04, 0x17
        /*000a*/ 	.short	(.L_23 - .L_22)
.L_22:
        /*000c*/ 	.word	0x00000000
        /*0010*/ 	.short	0x0000
        /*0012*/ 	.short	0x0070
        /*0014*/ 	.byte	0x00, 0xf0, 0x01, 0x10


	//----- nvinfo : EIATTR_SPARSE_MMA_MASK
	.align		4
.L_23:
        /*0018*/ 	.byte	0x03, 0x50
        /*001a*/ 	.short	0x0000


	//----- nvinfo : EIATTR_MAXREG_COUNT
	.align		4
        /*001c*/ 	.byte	0x03, 0x1b
        /*001e*/ 	.short	0x00a8


	//----- nvinfo : EIATTR_NUM_BARRIERS
	.align		4
        /*0020*/ 	.byte	0x02, 0x4c
        /*0022*/ 	.byte	0x01
	.zero		1


	//----- nvinfo : EIATTR_EXTERNS
	.align		4
        /*0024*/ 	.byte	0x04, 0x0f
        /*0026*/ 	.short	(.L_25 - .L_24)


	//   ....[0]....
	.align		4
.L_24:
        /*0028*/ 	.word	index@(__assertfail)


	//----- nvinfo : EIATTR_MERCURY_ISA_VERSION
	.align		4
.L_25:
        /*002c*/ 	.byte	0x03, 0x5f
        /*002e*/ 	.short	0x0101


	//----- nvinfo : EIATTR_INT_WARP_WIDE_INSTR_OFFSETS
	.align		4
        /*0030*/ 	.byte	0x04, 0x31
        /*0032*/ 	.short	(.L_27 - .L_26)


	//   ....[0]....
.L_26:
        /*0034*/ 	.word	0x000004a0


	//   ....[1]....
        /*0038*/ 	.word	0x000004d0


	//   ....[2]....
        /*003c*/ 	.word	0x00000680


	//   ....[3]....
        /*0040*/ 	.word	0x00002260


	//----- nvinfo : EIATTR_COOP_GROUP_MASK_REGIDS
	.align		4
.L_27:
        /*0044*/ 	.byte	0x04, 0x29
        /*0046*/ 	.short	(.L_29 - .L_28)


	//   ....[0]....
.L_28:
        /*0048*/ 	.word	0xffffffff


	//   ....[1]....
        /*004c*/ 	.word	0xffffffff


	//   ....[2]....
        /*0050*/ 	.word	0xffffffff


	//   ....[3]....
        /*0054*/ 	.word	0xffffffff


	//   ....[4]....
        /*0058*/ 	.word	0xffffffff


	//   ....[5]....
        /*005c*/ 	.word	0xffffffff


	//----- nvinfo : EIATTR_COOP_GROUP_INSTR_OFFSETS
	.align		4
.L_29:
        /*0060*/ 	.byte	0x04, 0x28
        /*0062*/ 	.short	(.L_31 - .L_30)


	//   ....[0]....
.L_30:
        /*0064*/ 	.word	0x00000060


	//   ....[1]....
        /*0068*/ 	.word	0x00000070


	//   ....[2]....
        /*006c*/ 	.word	0x00000130


	//   ....[3]....
        /*0070*/ 	.word	0x000002e0


	//   ....[4]....
        /*0074*/ 	.word	0x000007e0


	//   ....[5]....
        /*0078*/ 	.word	0x00001460


	//----- nvinfo : EIATTR_REG_RECONFIG
	.align		4
.L_31:
        /*007c*/ 	.byte	0x01, 0x54
	.zero		2


	//----- nvinfo : EIATTR_SYSCALL_OFFSETS
	.align		4
        /*0080*/ 	.byte	0x04, 0x46
        /*0082*/ 	.short	(.L_33 - .L_32)


	//   ....[0]....
.L_32:
        /*0084*/ 	.word	0x00001650


	//----- nvinfo : EIATTR_MBARRIER_INSTR_OFFSETS
	.align		4
.L_33:
        /*0088*/ 	.byte	0x04, 0x39
        /*008a*/ 	.short	(.L_35 - .L_34)


	//   ....[0]....
.L_34:
        /*008c*/ 	.word	0x00000260
        /*0090*/ 	.word	0x000000ff
        /*0094*/ 	.word	0x00000000
        /*0098*/ 	.short	0x0100
        /*009a*/ 	.byte	0x08
	.zero		1


	//   ....[1]....
        /*009c*/ 	.word	0x00000270
        /*00a0*/ 	.word	0x000000ff
        /*00a4*/ 	.word	0x00000018
        /*00a8*/ 	.short	0x0100
        /*00aa*/ 	.byte	0x08
	.zero		1


	//   ....[2]....
        /*00ac*/ 	.word	0x00000280
        /*00b0*/ 	.word	0x000000ff
        /*00b4*/ 	.word	0x00000008
        /*00b8*/ 	.short	0x0100
        /*00ba*/ 	.byte	0x08
	.zero		1


	//   ....[3]....
        /*00bc*/ 	.word	0x00000290
        /*00c0*/ 	.word	0x000000ff
        /*00c4*/ 	.word	0x00000020
        /*00c8*/ 	.short	0x0100
        /*00ca*/ 	.byte	0x08
	.zero		1


	//   ....[4]....
        /*00cc*/ 	.word	0x000002a0
        /*00d0*/ 	.word	0x000000ff
        /*00d4*/ 	.word	0x00000010
        /*00d8*/ 	.short	0x0100
        /*00da*/ 	.byte	0x08
	.zero		1


	//   ....[5]....
        /*00dc*/ 	.word	0x000002b0
        /*00e0*/ 	.word	0x000000ff
        /*00e4*/ 	.word	0x00000028
        /*00e8*/ 	.short	0x0100
        /*00ea*/ 	.byte	0x08
	.zero		1


	//   ....[6]....
        /*00ec*/ 	.word	0x00000710
        /*00f0*/ 	.word	0x000000ff
        /*00f4*/ 	.word	0x00000040
        /*00f8*/ 	.short	0x0100
        /*00fa*/ 	.byte	0x06
	.zero		1


	//   ....[7]....
        /*00fc*/ 	.word	0x00000790
        /*0100*/ 	.word	0x000000ff
        /*0104*/ 	.word	0x00000048
        /*0108*/ 	.short	0x0100
        /*010a*/ 	.byte	0x06
	.zero		1


	//   ....[8]....
        /*010c*/ 	.word	0x00001710
        /*0110*/ 	.word	0x00000003
        /*0114*/ 	.word	0x00000000
        /*0118*/ 	.short	0x010a
        /*011a*/ 	.byte	0x3f
	.zero		1


	//   ....[9]....
        /*011c*/ 	.word	0x00001770
        /*0120*/ 	.word	0x00000003
        /*0124*/ 	.word	0x00000000
        /*0128*/ 	.short	0x010a
        /*012a*/ 	.byte	0x3f
	.zero		1


	//   ....[10]....
        /*012c*/ 	.word	0x00001cb0
        /*0130*/ 	.word	0x00000005
        /*0134*/ 	.word	0x00000000
        /*0138*/ 	.short	0x010a
        /*013a*/ 	.byte	0x3f
	.zero		1


	//   ....[11]....
        /*013c*/ 	.word	0x00001cf0
        /*0140*/ 	.word	0x00000005
        /*0144*/ 	.word	0x00000000
        /*0148*/ 	.short	0x010a
        /*014a*/ 	.byte	0x3f
	.zero		1


	//   ....[12]....
        /*014c*/ 	.word	0x00002110
        /*0150*/ 	.word	0x00000004
        /*0154*/ 	.word	0x00000000
        /*0158*/ 	.short	0x0101
        /*015a*/ 	.byte	0x3f
	.zero		1


	//   ....[13]....
        /*015c*/ 	.word	0x00002300
        /*0160*/ 	.word	0x00000000
        /*0164*/ 	.word	0x00000000
        /*0168*/ 	.short	0x0101
        /*016a*/ 	.byte	0x3f
	.zero		1


	//   ....[14]....
        /*016c*/ 	.word	0x00007430
        /*0170*/ 	.word	0x00000017
        /*0174*/ 	.word	0x00000018
        /*0178*/ 	.short	0x010a
        /*017a*/ 	.byte	0x3f
	.zero		1


	//   ....[15]....
        /*017c*/ 	.word	0x00007870
        /*0180*/ 	.word	0x00000006
        /*0184*/ 	.word	0x00000048
        /*0188*/ 	.short	0x0101
        /*018a*/ 	.byte	0x3f
	.zero		1


	//   ....[16]....
        /*018c*/ 	.word	0x00007fc0
        /*0190*/ 	.word	0x00000007
        /*0194*/ 	.word	0x00000000
        /*0198*/ 	.short	0x010a
        /*019a*/ 	.byte	0x3f
	.zero		1


	//   ....[17]....
        /*019c*/ 	.word	0x00008040
        /*01a0*/ 	.word	0x00000004
        /*01a4*/ 	.word	0x00000000
        /*01a8*/ 	.short	0x010a
        /*01aa*/ 	.byte	0x3f
	.zero		1


	//   ....[18]....
        /*01ac*/ 	.word	0x000080d0
        /*01b0*/ 	.word	0x00000005
        /*01b4*/ 	.word	0x00000000
        /*01b8*/ 	.short	0x010a
        /*01ba*/ 	.byte	0x3f
	.zero		1


	//   ....[19]....
        /*01bc*/ 	.word	0x00008130
        /*01c0*/ 	.word	0x00000003
        /*01c4*/ 	.word	0x00000000
        /*01c8*/ 	.short	0x010a
        /*01ca*/ 	.byte	0x3f
	.zero		1


	//   ....[20]....
        /*01cc*/ 	.word	0x00008180
        /*01d0*/ 	.word	0x00000005
        /*01d4*/ 	.word	0x00000000
        /*01d8*/ 	.short	0x010a
        /*01da*/ 	.byte	0x3f
	.zero		1


	//   ....[21]....
        /*01dc*/ 	.word	0x00008250
        /*01e0*/ 	.word	0x00000017
        /*01e4*/ 	.word	0x00000018
        /*01e8*/ 	.short	0x010a
        /*01ea*/ 	.byte	0x3f
	.zero		1


	//   ....[22]....
        /*01ec*/ 	.word	0x00008320
        /*01f0*/ 	.word	0x00000007
        /*01f4*/ 	.word	0x00000000
        /*01f8*/ 	.short	0x010a
        /*01fa*/ 	.byte	0x3f
	.zero		1


	//   ....[23]....
        /*01fc*/ 	.word	0x00008370
        /*0200*/ 	.word	0x00000004
        /*0204*/ 	.word	0x00000000
        /*0208*/ 	.short	0x010a
        /*020a*/ 	.byte	0x3f
	.zero		1


	//----- nvinfo : EIATTR_NUM_MBARRIERS
	.align		4
.L_35:
        /*020c*/ 	.byte	0x03, 0x38
        /*020e*/ 	.short	0x0008


	//----- nvinfo : EIATTR_EXIT_INSTR_OFFSETS
	.align		4
        /*0210*/ 	.byte	0x04, 0x1c
        /*0212*/ 	.short	(.L_37 - .L_36)


	//   ....[0]....
.L_36:
        /*0214*/ 	.word	0x000009b0


	//   ....[1]....
        /*0218*/ 	.word	0x000011c0


	//   ....[2]....
        /*021c*/ 	.word	0x00006bb0


	//   ....[3]....
        /*0220*/ 	.word	0x00007110


	//   ....[4]....
        /*0224*/ 	.word	0x00008120


	//----- nvinfo : EIATTR_MAX_THREADS
	.align		4
.L_37:
        /*0228*/ 	.byte	0x04, 0x05
        /*022a*/ 	.short	(.L_39 - .L_38)
.L_38:
        /*022c*/ 	.word	0x00000180
        /*0230*/ 	.word	0x00000001
        /*0234*/ 	.word	0x00000001


	//----- nvinfo : EIATTR_CRS_STACK_SIZE
	.align		4
.L_39:
        /*0238*/ 	.byte	0x04, 0x1e
        /*023a*/ 	.short	(.L_41 - .L_40)
.L_40:
        /*023c*/ 	.word	0x00000000


	//----- nvinfo : EIATTR_CBANK_PARAM_SIZE
	.align		4
.L_41:
        /*0240*/ 	.byte	0x03, 0x19
        /*0242*/ 	.short	0x0470


	//----- nvinfo : EIATTR_PARAM_CBANK
	.align		4
        /*0244*/ 	.byte	0x04, 0x0a
        /*0246*/ 	.short	(.L_43 - .L_42)
	.align		4
.L_42:
        /*0248*/ 	.word	index@(.nv.constant0._ZN7cutlass13device_kernelINS_4gemm6kernel13GemmUniversalIN4cute5tupleIJiiiiEEENS1_10collective13CollectiveMmaINS1_34MainloopSm90TmaGmmaWarpSpecializedILi3ENS5_IJNS4_1CILi8EEENSA_ILi1EEESC_EEENS1_35KernelTmaWarpSpecializedCooperativeEEENS5_IJNSA_ILi128EEESG_SG_EEENS_10bfloat16_tENS5_IJlSC_lEEESI_SJ_NS4_8TiledMMAINS4_8MMA_AtomIJNS4_4SM904GMMA28MMA_64x128x16_F32BF16BF16_SSILNSN_5MajorE0ELSP_0ELNSN_7ScaleInE1ELSQ_1EEEEEENS4_6LayoutINS5_IJNSA_ILi2EEESC_SC_EEENS5_IJSC_NSA_ILi0EEESW_EEEEENS5_IJNS4_10UnderscoreESZ_SZ_EEEEENS4_13SM90_TMA_LOADENS4_14ComposedLayoutINS4_7SwizzleILi3ELi4ELi3EEENS4_18smem_ptr_flag_bitsILi16EEENST_INS5_IJSB_NSA_ILi64EEEEEENS5_IJS18_SC_EEEEEEEvNS4_8identityENS4_23SM90_TMA_LOAD_MULTICASTES1C_vS1D_EENS_8epilogue10collective6detail29Sm90TmaWarpSpecializedAdapterINS1H_15DefaultEpilogueISI_SJ_SJ_NS1G_6thread17LinearCombinationISI_Li1EffLNS1L_9ScaleType4KindE0ELNS_15FloatRoundStyleE2ESI_EENS1_15EpilogueDefaultEEEEEvvEEEEvNT_6ParamsE)
        /*024c*/ 	.short	0x0210
        /*024e*/ 	.short	0x0470


	//----- nvinfo : EIATTR_SW_WAR
	.align		4
.L_43:
        /*0250*/ 	.byte	0x04, 0x36
        /*0252*/ 	.short	(.L_45 - .L_44)
.L_44:
        /*0254*/ 	.word	0x00000008
.L_45:


//--------------------- .nv.callgraph             --------------------------
	.section	.nv.callgraph,"",@"SHT_CUDA_CALLGRAPH"
	.align	4
	.sectionentsize	8
	.align		4
        /*0000*/ 	.word	0x00000000
	.align		4
        /*0004*/ 	.word	0xffffffff
	.align		4
        /*0008*/ 	.word	index@(_ZN7cutlass13device_kernelINS_4gemm6kernel13GemmUniversalIN4cute5tupleIJiiiiEEENS1_10collective13CollectiveMmaINS1_34MainloopSm90TmaGmmaWarpSpecializedILi3ENS5_IJNS4_1CILi8EEENSA_ILi1EEESC_EEENS1_35KernelTmaWarpSpecializedCooperativeEEENS5_IJNSA_ILi128EEESG_SG_EEENS_10bfloat16_tENS5_IJlSC_lEEESI_SJ_NS4_8TiledMMAINS4_8MMA_AtomIJNS4_4SM904GMMA28MMA_64x128x16_F32BF16BF16_SSILNSN_5MajorE0ELSP_0ELNSN_7ScaleInE1ELSQ_1EEEEEENS4_6LayoutINS5_IJNSA_ILi2EEESC_SC_EEENS5_IJSC_NSA_ILi0EEESW_EEEEENS5_IJNS4_10UnderscoreESZ_SZ_EEEEENS4_13SM90_TMA_LOADENS4_14ComposedLayoutINS4_7SwizzleILi3ELi4ELi3EEENS4_18smem_ptr_flag_bitsILi16EEENST_INS5_IJSB_NSA_ILi64EEEEEENS5_IJS18_SC_EEEEEEEvNS4_8identityENS4_23SM90_TMA_LOAD_MULTICASTES1C_vS1D_EENS_8epilogue10collective6detail29Sm90TmaWarpSpecializedAdapterINS1H_15DefaultEpilogueISI_SJ_SJ_NS1G_6thread17LinearCombinationISI_Li1EffLNS1L_9ScaleType4KindE0ELNS_15FloatRoundStyleE2ESI_EENS1_15EpilogueDefaultEEEEEvvEEEEvNT_6ParamsE)
	.align		4
        /*000c*/ 	.word	index@(__assertfail)
	.align		4
        /*0010*/ 	.word	0x00000000
	.align		4
        /*0014*/ 	.word	0xfffffffe
	.align		4
        /*0018*/ 	.word	0x00000000
	.align		4
        /*001c*/ 	.word	0xfffffffd
	.align		4
        /*0020*/ 	.word	0x00000000
	.align		4
        /*0024*/ 	.word	0xfffffffc


//--------------------- .nv.constant4             --------------------------
	.section	.nv.constant4,"a",@progbits
	.align	8
	.align		8
.nv.constant4:
        /*0000*/ 	.dword	__assertfail
	.align		8
        /*0008*/ 	.dword	__unnamed_1
	.align		8
        /*0010*/ 	.dword	_ZN40_INTERNAL_1499d482_4_k_cu_545102f6_285694cuda3std3__45__cpo5beginE
	.align		8
        /*0018*/ 	.dword	_ZN40_INTERNAL_1499d482_4_k_cu_545102f6_285694cuda3std3__45__cpo3endE
	.align		8
        /*0020*/ 	.dword	_ZN40_INTERNAL_1499d482_4_k_cu_545102f6_285694cuda3std3__45__cpo6cbeginE
	.align		8
        /*0028*/ 	.dword	_ZN40_INTERNAL_1499d482_4_k_cu_545102f6_285694cuda3std3__45__cpo4cendE
	.align		8
        /*0030*/ 	.dword	_ZN40_INTERNAL_1499d482_4_k_cu_545102f6_285694cuda3std3__442_GLOBAL__N__1499d482_4_k_cu_545102f6_285696ignoreE
	.align		8
        /*0038*/ 	.dword	_ZN40_INTERNAL_1499d482_4_k_cu_545102f6_285694cuda3std3__419piecewise_constructE
	.align		8
        /*0040*/ 	.dword	_ZN40_INTERNAL_1499d482_4_k_cu_545102f6_285694cuda3std3__48in_placeE
	.align		8
        /*0048*/ 	.dword	_ZN40_INTERNAL_1499d482_4_k_cu_545102f6_285694cuda3std6ranges3__45__cpo4swapE
	.align		8
        /*0050*/ 	.dword	_ZN40_INTERNAL_1499d482_4_k_cu_545102f6_285694cuda3std6ranges3__45__cpo9iter_moveE
	.align		8
        /*0058*/ 	.dword	_ZN40_INTERNAL_1499d482_4_k_cu_545102f6_285694cute7productE
	.align		8
        /*0060*/ 	.dword	_ZN40_INTERNAL_1499d482_4_k_cu_545102f6_285694cute1_E
	.align		8
        /*0068*/ 	.dword	$str$22
	.align		8
        /*0070*/ 	.dword	$str$23


//--------------------- .text._ZN7cutlass13device_kernelINS_4gemm6kernel13GemmUniversalIN4cute5tupleIJiiiiEEENS1_10collective13CollectiveMmaINS1_34MainloopSm90TmaGmmaWarpSpecializedILi3ENS5_IJNS4_1CILi8EEENSA_ILi1EEESC_EEENS1_35KernelTmaWarpSpecializedCooperativeEEENS5_IJNSA_ILi128EEESG_SG_EEENS_10bfloat16_tENS5_IJlSC_lEEESI_SJ_NS4_8TiledMMAINS4_8MMA_AtomIJNS4_4SM904GMMA28MMA_64x128x16_F32BF16BF16_SSILNSN_5MajorE0ELSP_0ELNSN_7ScaleInE1ELSQ_1EEEEEENS4_6LayoutINS5_IJNSA_ILi2EEESC_SC_EEENS5_IJSC_NSA_ILi0EEESW_EEEEENS5_IJNS4_10UnderscoreESZ_SZ_EEEEENS4_13SM90_TMA_LOADENS4_14ComposedLayoutINS4_7SwizzleILi3ELi4ELi3EEENS4_18smem_ptr_flag_bitsILi16EEENST_INS5_IJSB_NSA_ILi64EEEEEENS5_IJS18_SC_EEEEEEEvNS4_8identityENS4_23SM90_TMA_LOAD_MULTICASTES1C_vS1D_EENS_8epilogue10collective6detail29Sm90TmaWarpSpecializedAdapterINS1H_15DefaultEpilogueISI_SJ_SJ_NS1G_6thread17LinearCombinationISI_Li1EffLNS1L_9ScaleType4KindE0ELNS_15FloatRoundStyleE2ESI_EENS1_15EpilogueDefaultEEEEEvvEEEEvNT_6ParamsE --------------------------
	.section	.text._ZN7cutlass13device_kernelINS_4gemm6kernel13GemmUniversalIN4cute5tupleIJiiiiEEENS1_10collective13CollectiveMmaINS1_34MainloopSm90TmaGmmaWarpSpecializedILi3ENS5_IJNS4_1CILi8EEENSA_ILi1EEESC_EEENS1_35KernelTmaWarpSpecializedCooperativeEEENS5_IJNSA_ILi128EEESG_SG_EEENS_10bfloat16_tENS5_IJlSC_lEEESI_SJ_NS4_8TiledMMAINS4_8MMA_AtomIJNS4_4SM904GMMA28MMA_64x128x16_F32BF16BF16_SSILNSN_5MajorE0ELSP_0ELNSN_7ScaleInE1ELSQ_1EEEEEENS4_6LayoutINS5_IJNSA_ILi2EEESC_SC_EEENS5_IJSC_NSA_ILi0EEESW_EEEEENS5_IJNS4_10UnderscoreESZ_SZ_EEEEENS4_13SM90_TMA_LOADENS4_14ComposedLayoutINS4_7SwizzleILi3ELi4ELi3EEENS4_18smem_ptr_flag_bitsILi16EEENST_INS5_IJSB_NSA_ILi64EEEEEENS5_IJS18_SC_EEEEEEEvNS4_8identityENS4_23SM90_TMA_LOAD_MULTICASTES1C_vS1D_EENS_8epilogue10collective6detail29Sm90TmaWarpSpecializedAdapterINS1H_15DefaultEpilogueISI_SJ_SJ_NS1G_6thread17LinearCombinationISI_Li1EffLNS1L_9ScaleType4KindE0ELNS_15FloatRoundStyleE2ESI_EENS1_15EpilogueDefaultEEEEEvvEEEEvNT_6ParamsE,"ax",@progbits
	.align	128
.text._ZN7cutlass13device_kernelINS_4gemm6kernel13GemmUniversalIN4cute5tupleIJiiiiEEENS1_10collective13CollectiveMmaINS1_34MainloopSm90TmaGmmaWarpSpecializedILi3ENS5_IJNS4_1CILi8EEENSA_ILi1EEESC_EEENS1_35KernelTmaWarpSpecializedCooperativeEEENS5_IJNSA_ILi128EEESG_SG_EEENS_10bfloat16_tENS5_IJlSC_lEEESI_SJ_NS4_8TiledMMAINS4_8MMA_AtomIJNS4_4SM904GMMA28MMA_64x128x16_F32BF16BF16_SSILNSN_5MajorE0ELSP_0ELNSN_7ScaleInE1ELSQ_1EEEEEENS4_6LayoutINS5_IJNSA_ILi2EEESC_SC_EEENS5_IJSC_NSA_ILi0EEESW_EEEEENS5_IJNS4_10UnderscoreESZ_SZ_EEEEENS4_13SM90_TMA_LOADENS4_14ComposedLayoutINS4_7SwizzleILi3ELi4ELi3EEENS4_18smem_ptr_flag_bitsILi16EEENST_INS5_IJSB_NSA_ILi64EEEEEENS5_IJS18_SC_EEEEEEEvNS4_8identityENS4_23SM90_TMA_LOAD_MULTICASTES1C_vS1D_EENS_8epilogue10collective6detail29Sm90TmaWarpSpecializedAdapterINS1H_15DefaultEpilogueISI_SJ_SJ_NS1G_6thread17LinearCombinationISI_Li1EffLNS1L_9ScaleType4KindE0ELNS_15FloatRoundStyleE2ESI_EENS1_15EpilogueDefaultEEEEEvvEEEEvNT_6ParamsE:
        .type           _ZN7cutlass13device_kernelINS_4gemm6kernel13GemmUniversalIN4cute5tupleIJiiiiEEENS1_10collective13CollectiveMmaINS1_34MainloopSm90TmaGmmaWarpSpecializedILi3ENS5_IJNS4_1CILi8EEENSA_ILi1EEESC_EEENS1_35KernelTmaWarpSpecializedCooperativeEEENS5_IJNSA_ILi128EEESG_SG_EEENS_10bfloat16_tENS5_IJlSC_lEEESI_SJ_NS4_8TiledMMAINS4_8MMA_AtomIJNS4_4SM904GMMA28MMA_64x128x16_F32BF16BF16_SSILNSN_5MajorE0ELSP_0ELNSN_7ScaleInE1ELSQ_1EEEEEENS4_6LayoutINS5_IJNSA_ILi2EEESC_SC_EEENS5_IJSC_NSA_ILi0EEESW_EEEEENS5_IJNS4_10UnderscoreESZ_SZ_EEEEENS4_13SM90_TMA_LOADENS4_14ComposedLayoutINS4_7SwizzleILi3ELi4ELi3EEENS4_18smem_ptr_flag_bitsILi16EEENST_INS5_IJSB_NSA_ILi64EEEEEENS5_IJS18_SC_EEEEEEEvNS4_8identityENS4_23SM90_TMA_LOAD_MULTICASTES1C_vS1D_EENS_8epilogue10collective6detail29Sm90TmaWarpSpecializedAdapterINS1H_15DefaultEpilogueISI_SJ_SJ_NS1G_6thread17LinearCombinationISI_Li1EffLNS1L_9ScaleType4KindE0ELNS_15FloatRoundStyleE2ESI_EENS1_15EpilogueDefaultEEEEEvvEEEEvNT_6ParamsE,@function
        .size           _ZN7cutlass13device_kernelINS_4gemm6kernel13GemmUniversalIN4cute5tupleIJiiiiEEENS1_10collective13CollectiveMmaINS1_34MainloopSm90TmaGmmaWarpSpecializedILi3ENS5_IJNS4_1CILi8EEENSA_ILi1EEESC_EEENS1_35KernelTmaWarpSpecializedCooperativeEEENS5_IJNSA_ILi128EEESG_SG_EEENS_10bfloat16_tENS5_IJlSC_lEEESI_SJ_NS4_8TiledMMAINS4_8MMA_AtomIJNS4_4SM904GMMA28MMA_64x128x16_F32BF16BF16_SSILNSN_5MajorE0ELSP_0ELNSN_7ScaleInE1ELSQ_1EEEEEENS4_6LayoutINS5_IJNSA_ILi2EEESC_SC_EEENS5_IJSC_NSA_ILi0EEESW_EEEEENS5_IJNS4_10UnderscoreESZ_SZ_EEEEENS4_13SM90_TMA_LOADENS4_14ComposedLayoutINS4_7SwizzleILi3ELi4ELi3EEENS4_18smem_ptr_flag_bitsILi16EEENST_INS5_IJSB_NSA_ILi64EEEEEENS5_IJS18_SC_EEEEEEEvNS4_8identityENS4_23SM90_TMA_LOAD_MULTICASTES1C_vS1D_EENS_8epilogue10collective6detail29Sm90TmaWarpSpecializedAdapterINS1H_15DefaultEpilogueISI_SJ_SJ_NS1G_6thread17LinearCombinationISI_Li1EffLNS1L_9ScaleType4KindE0ELNS_15FloatRoundStyleE2ESI_EENS1_15EpilogueDefaultEEEEEvvEEEEvNT_6ParamsE,(.L_x_195 - _ZN7cutlass13device_kernelINS_4gemm6kernel13GemmUniversalIN4cute5tupleIJiiiiEEENS1_10collective13CollectiveMmaINS1_34MainloopSm90TmaGmmaWarpSpecializedILi3ENS5_IJNS4_1CILi8EEENSA_ILi1EEESC_EEENS1_35KernelTmaWarpSpecializedCooperativeEEENS5_IJNSA_ILi128EEESG_SG_EEENS_10bfloat16_tENS5_IJlSC_lEEESI_SJ_NS4_8TiledMMAINS4_8MMA_AtomIJNS4_4SM904GMMA28MMA_64x128x16_F32BF16BF16_SSILNSN_5MajorE0ELSP_0ELNSN_7ScaleInE1ELSQ_1EEEEEENS4_6LayoutINS5_IJNSA_ILi2EEESC_SC_EEENS5_IJSC_NSA_ILi0EEESW_EEEEENS5_IJNS4_10UnderscoreESZ_SZ_EEEEENS4_13SM90_TMA_LOADENS4_14ComposedLayoutINS4_7SwizzleILi3ELi4ELi3EEENS4_18smem_ptr_flag_bitsILi16EEENST_INS5_IJSB_NSA_ILi64EEEEEENS5_IJS18_SC_EEEEEEEvNS4_8identityENS4_23SM90_TMA_LOAD_MULTICASTES1C_vS1D_EENS_8epilogue10collective6detail29Sm90TmaWarpSpecializedAdapterINS1H_15DefaultEpilogueISI_SJ_SJ_NS1G_6thread17LinearCombinationISI_Li1EffLNS1L_9ScaleType4KindE0ELNS_15FloatRoundStyleE2ESI_EENS1_15EpilogueDefaultEEEEEvvEEEEvNT_6ParamsE)
        .other          _ZN7cutlass13device_kernelINS_4gemm6kernel13GemmUniversalIN4cute5tupleIJiiiiEEENS1_10collective13CollectiveMmaINS1_34MainloopSm90TmaGmmaWarpSpecializedILi3ENS5_IJNS4_1CILi8EEENSA_ILi1EEESC_EEENS1_35KernelTmaWarpSpecializedCooperativeEEENS5_IJNSA_ILi128EEESG_SG_EEENS_10bfloat16_tENS5_IJlSC_lEEESI_SJ_NS4_8TiledMMAINS4_8MMA_AtomIJNS4_4SM904GMMA28MMA_64x128x16_F32BF16BF16_SSILNSN_5MajorE0ELSP_0ELNSN_7ScaleInE1ELSQ_1EEEEEENS4_6LayoutINS5_IJNSA_ILi2EEESC_SC_EEENS5_IJSC_NSA_ILi0EEESW_EEEEENS5_IJNS4_10UnderscoreESZ_SZ_EEEEENS4_13SM90_TMA_LOADENS4_14ComposedLayoutINS4_7SwizzleILi3ELi4ELi3EEENS4_18smem_ptr_flag_bitsILi16EEENST_INS5_IJSB_NSA_ILi64EEEEEENS5_IJS18_SC_EEEEEEEvNS4_8identityENS4_23SM90_TMA_LOAD_MULTICASTES1C_vS1D_EENS_8epilogue10collective6detail29Sm90TmaWarpSpecializedAdapterINS1H_15DefaultEpilogueISI_SJ_SJ_NS1G_6thread17LinearCombinationISI_Li1EffLNS1L_9ScaleType4KindE0ELNS_15FloatRoundStyleE2ESI_EENS1_15EpilogueDefaultEEEEEvvEEEEvNT_6ParamsE,@"STO_CUDA_ENTRY STV_DEFAULT"
_ZN7cutlass13device_kernelINS_4gemm6kernel13GemmUniversalIN4cute5tupleIJiiiiEEENS1_10collective13CollectiveMmaINS1_34MainloopSm90TmaGmmaWarpSpecializedILi3ENS5_IJNS4_1CILi8EEENSA_ILi1EEESC_EEENS1_35KernelTmaWarpSpecializedCooperativeEEENS5_IJNSA_ILi128EEESG_SG_EEENS_10bfloat16_tENS5_IJlSC_lEEESI_SJ_NS4_8TiledMMAINS4_8MMA_AtomIJNS4_4SM904GMMA28MMA_64x128x16_F32BF16BF16_SSILNSN_5MajorE0ELSP_0ELNSN_7ScaleInE1ELSQ_1EEEEEENS4_6LayoutINS5_IJNSA_ILi2EEESC_SC_EEENS5_IJSC_NSA_ILi0EEESW_EEEEENS5_IJNS4_10UnderscoreESZ_SZ_EEEEENS4_13SM90_TMA_LOADENS4_14ComposedLayoutINS4_7SwizzleILi3ELi4ELi3EEENS4_18smem_ptr_flag_bitsILi16EEENST_INS5_IJSB_NSA_ILi64EEEEEENS5_IJS18_SC_EEEEEEEvNS4_8identityENS4_23SM90_TMA_LOAD_MULTICASTES1C_vS1D_EENS_8epilogue10collective6detail29Sm90TmaWarpSpecializedAdapterINS1H_15DefaultEpilogueISI_SJ_SJ_NS1G_6thread17LinearCombinationISI_Li1EffLNS1L_9ScaleType4KindE0ELNS_15FloatRoundStyleE2ESI_EENS1_15EpilogueDefaultEEEEEvvEEEEvNT_6ParamsE:
[----:B------:R-:W0:Y:S01]  /*0000*/  LDC R1, c[0x0][0x28] ;  /* 0x00000a00ff017b82 */ /* 0x000e220000000800 */
[----:B------:R-:W1:Y:S01]  /*0010*/  S2R R95, SR_TID.X ;  /* 0x00000000005f7919 */ /* 0x000e620000002100 */
[----:B------:R-:W-:Y:S01]  /*0020*/  ELECT P0, URZ, PT ;  /* 0x00000000003f782f */ /* 0x000fe20003800000 */
[----:B------:R-:W-:Y:S01]  /*0030*/  BSSY B0, `(.L_x_0) ;  /* 0x000000f000007945 */ /* 0x000fe20003800000 */
[--C-:B-1----:R-:W-:Y:S02]  /*0040*/  SHF.R.U32.HI R0, RZ, 0x5, R95.reuse ;  /* 0x00000005ff007819 */ /* 0x102fe4000001165f */
[----:B------:R-:W-:-:S03]  /*0050*/  SHF.R.U32.HI R7, RZ, 0x7, R95 ;  /* 0x00000007ff077819 */ /* 0x000fc6000001165f */
[----:B------:R-:W1:Y:S04]  /*0060*/  SHFL.IDX PT, R3, R0, RZ, 0x1f ;  /* 0x00001fff00037589 */ /* 0x000e6800000e0000 */
[----:B------:R2:W3:Y:S01]  /*0070*/  SHFL.IDX PT, R2, R7, RZ, 0x1f ;  /* 0x00001fff07027589 */ /* 0x0004e200000e0000 */
[----:B-1----:R-:W-:-:S13]  /*0080*/  ISETP.NE.OR P0, PT, R3, RZ, !P0 ;  /* 0x000000ff0300720c */ /* 0x002fda0004705670 */
[----:B0-23--:R-:W-:Y:S05]  /*0090*/  @P0 BRA `(.L_x_1) ;  /* 0x0000000000200947 */ /* 0x00dfea0003800000 */
[----:B------:R-:W-:Y:S02]  /*00a0*/  ULDC.64 UR4, c[0x0][0x198] ;  /* 0x0000660000047ab9 */ /* 0x000fe40000000a00 */
[----:B------:R-:W-:Y:S02]  /*00b0*/  UIADD3 UR6, UP0, UR4, 0xf0, URZ ;  /* 0x000000f004067890 */ /* 0x000fe4000ff1e03f */
[----:B------:R-:W-:Y:S02]  /*00c0*/  UIADD3 UR4, UP1, UR4, 0x1f0, URZ ;  /* 0x000001f004047890 */ /* 0x000fe4000ff3e03f */
[----:B------:R-:W-:Y:S02]  /*00d0*/  UIADD3.X UR7, URZ, UR5, URZ, UP0, !UPT ;  /* 0x000000053f077290 */ /* 0x000fe400087fe43f */
[----:B------:R-:W-:-:S07]  /*00e0*/  UIADD3.X UR5, URZ, UR5, URZ, UP1, !UPT ;  /* 0x000000053f057290 */ /* 0x000fce0008ffe43f */
[----:B------:R0:W-:Y:S02]  /*00f0*/  UTMACCTL.PF [UR6] ;  /* 0x00000000060079b9 */ /* 0x0001e40008040000 */
[----:B------:R0:W-:Y:S02]  /*0100*/  UTMACCTL.PF [UR4] ;  /* 0x00000000040079b9 */ /* 0x0001e40008040000 */
[----:B0-----:R-:W-:Y:S01]  /*0110*/  NOP ;  /* 0x0000000000007918 */ /* 0x001fe20000000000 */
.L_x_1:
[----:B------:R-:W-:Y:S05]  /*0120*/  BSYNC B0 ;  /* 0x0000000000007941 */ /* 0x000fea0003800000 */
.L_x_0:
[----:B------:R-:W0:Y:S01]  /*0130*/  SHFL.IDX PT, R5, R0, RZ, 0x1f ;  /* 0x00001fff00057589 */ /* 0x000e2200000e0000 */
[----:B------:R-:W-:-:S04]  /*0140*/  SHF.R.S32.HI R4, RZ, 0x1f, R95 ;  /* 0x0000001fff047819 */ /* 0x000fc8000001145f */
[----:B------:R-:W-:-:S04]  /*0150*/  LEA.HI R4, R4, R95, RZ, 0x7 ;  /* 0x0000005f04047211 */ /* 0x000fc800078f38ff */
[----:B------:R-:W-:Y:S02]  /*0160*/  LOP3.LUT R4, R4, 0xffffff80, RZ, 0xc0, !PT ;  /* 0xffffff8004047812 */ /* 0x000fe400078ec0ff */
[----:B0-----:R-:W-:-:S13]  /*0170*/  ISETP.NE.AND P0, PT, R5, RZ, PT ;  /* 0x000000ff0500720c */ /* 0x001fda0003f05270 */
[----:B------:R-:W-:Y:S05]  /*0180*/  @P0 BRA `(.L_x_2) ;  /* 0x0000000000500947 */ /* 0x000fea0003800000 */
[----:B------:R-:W0:Y:S01]  /*0190*/  S2UR UR8, SR_CgaCtaId ;  /* 0x00000000000879c3 */ /* 0x000e220000008800 */
[----:B------:R-:W-:Y:S01]  /*01a0*/  UMOV UR4, 0x400 ;  /* 0x0000040000047882 */ /* 0x000fe20000000000 */
[----:B------:R-:W-:Y:S01]  /*01b0*/  UMOV UR5, 0x1 ;  /* 0x0000000100057882 */ /* 0x000fe20000000000 */
[----:B------:R-:W-:Y:S01]  /*01c0*/  UMOV UR6, 0x10 ;  /* 0x0000001000067882 */ /* 0x000fe20000000000 */
[----:B------:R-:W-:Y:S01]  /*01d0*/  ELECT P0, URZ, PT ;  /* 0x00000000003f782f */ /* 0x000fe20003800000 */
[----:B------:R-:W-:-:S04]  /*01e0*/  UIADD3 UR6, -UR6, 0x100000, URZ ;  /* 0x0010000006067890 */ /* 0x000fc8000fffe13f */
[----:B------:R-:W-:Y:S02]  /*01f0*/  USHF.L.U32 UR7, UR6, 0xb, URZ ;  /* 0x0000000b06077899 */ /* 0x000fe4000800063f */
[----:B------:R-:W-:Y:S02]  /*0200*/  USHF.L.U32 UR6, UR6, 0x1, URZ ;  /* 0x0000000106067899 */ /* 0x000fe4000800063f */
[----:B0-----:R-:W-:Y:S02]  /*0210*/  ULEA UR8, UR8, UR4, 0x18 ;  /* 0x0000000408087291 */ /* 0x001fe4000f8ec03f */
[----:B------:R-:W-:-:S04]  /*0220*/  UIADD3 UR4, -UR5, 0x100000, URZ ;  /* 0x0010000005047890 */ /* 0x000fc8000fffe13f */
[----:B------:R-:W-:Y:S02]  /*0230*/  USHF.L.U32 UR5, UR4, 0xb, URZ ;  /* 0x0000000b04057899 */ /* 0x000fe4000800063f */
[----:B------:R-:W-:Y:S01]  /*0240*/  USHF.L.U32 UR4, UR4, 0x1, URZ ;  /* 0x0000000104047899 */ /* 0x000fe2000800063f */
[----:B------:R-:W0:Y:S11]  /*0250*/  FENCE.VIEW.ASYNC.S ;  /* 0x00000000000073c6 */ /* 0x000e360000000000 */
[----:B0-----:R0:W1:Y:S01]  /*0260*/  SYNCS.EXCH.64 URZ, [UR8], UR4 ;  /* 0x00000004083f75b2 */ /* 0x0010620008000100 */
[----:B------:R0:W2:Y:S01]  /*0270*/  SYNCS.EXCH.64 URZ, [UR8+0x18], UR6 ;  /* 0x00001806083f75b2 */ /* 0x0000a20008000100 */
[----:B------:R0:W3:Y:S01]  /*0280*/  SYNCS.EXCH.64 URZ, [UR8+0x8], UR4 ;  /* 0x00000804083f75b2 */ /* 0x0000e20008000100 */
[----:B------:R0:W4:Y:S01]  /*0290*/  SYNCS.EXCH.64 URZ, [UR8+0x20], UR6 ;  /* 0x00002006083f75b2 */ /* 0x0001220008000100 */
[----:B------:R0:W0:Y:S01]  /*02a0*/  SYNCS.EXCH.64 URZ, [UR8+0x10], UR4 ;  /* 0x00001004083f75b2 */ /* 0x0000220008000100 */
[----:B------:R0:W0:Y:S01]  /*02b0*/  SYNCS.EXCH.64 URZ, [UR8+0x28], UR6 ;  /* 0x00002806083f75b2 */ /* 0x0000220008000100 */
[----:B------:R-:W-:Y:S01]  /*02c0*/  NOP ;  /* 0x0000000000007918 */ /* 0x000fe20000000000 */
.L_x_2:
[----:B------:R-:W-:Y:S01]  /*02d0*/  IMAD.IADD R8, R95, 0x1, -R4 ;  /* 0x000000015f087824 */ /* 0x000fe200078e0a04 */
[----:B------:R-:W5:Y:S01]  /*02e0*/  SHFL.IDX PT, R0, R0, RZ, 0x1f ;  /* 0x00001fff00007589 */ /* 0x000f6200000e0000 */
[----:B0-----:R-:W0:Y:S01]  /*02f0*/  S2UR UR8, SR_CTAID.X ;  /* 0x00000000000879c3 */ /* 0x001e220000002500 */
[----:B------:R-:W-:Y:S02]  /*0300*/  SHF.R.S32.HI R10, RZ, 0x1f, R5 ;  /* 0x0000001fff0a7819 */ /* 0x000fe40000011405 */
[----:B------:R-:W-:Y:S02]  /*0310*/  ELECT P0, URZ, PT ;  /* 0x00000000003f782f */ /* 0x000fe40003800000 */
[----:B------:R-:W-:Y:S01]  /*0320*/  SHF.R.S32.HI R9, RZ, 0x1f, R8 ;  /* 0x0000001fff097819 */ /* 0x000fe20000011408 */
[----:B------:R-:W1:Y:S01]  /*0330*/  S2R R4, SR_CTAID.Y ;  /* 0x0000000000047919 */ /* 0x000e620000002600 */
[----:B------:R-:W-:Y:S01]  /*0340*/  LEA.HI R10, R10, R5, RZ, 0x2 ;  /* 0x000000050a0a7211 */ /* 0x000fe200078f10ff */
[----:B------:R-:W-:Y:S01]  /*0350*/  ULDC UR4, c[0x0][0x150] ;  /* 0x0000540000047ab9 */ /* 0x000fe20000000800 */
[----:B------:R-:W-:Y:S01]  /*0360*/  LEA.HI R9, R9, R8, RZ, 0x3 ;  /* 0x0000000809097211 */ /* 0x000fe200078f18ff */
[----:B------:R-:W2:Y:S01]  /*0370*/  LDC R13, c[0x0][0x144] ;  /* 0x00005100ff0d7b82 */ /* 0x000ea20000000800 */
[----:B------:R-:W-:Y:S01]  /*0380*/  LOP3.LUT R10, R10, 0x3ffffffc, RZ, 0xc0, !PT ;  /* 0x3ffffffc0a0a7812 */ /* 0x000fe200078ec0ff */
[----:B------:R-:W-:Y:S01]  /*0390*/  NOP ;  /* 0x0000000000007918 */ /* 0x000fe20000000000 */
[--C-:B------:R-:W-:Y:S01]  /*03a0*/  SHF.R.S32.HI R6, RZ, 0x3, R9.reuse ;  /* 0x00000003ff067819 */ /* 0x100fe20000011409 */
[----:B------:R-:W-:Y:S01]  /*03b0*/  NOP ;  /* 0x0000000000007918 */ /* 0x000fe20000000000 */
[----:B------:R-:W-:Y:S01]  /*03c0*/  SHF.R.S32.HI R9, RZ, 0x1f, R9 ;  /* 0x0000001fff097819 */ /* 0x000fe20000011409 */
[----:B------:R-:W-:Y:S01]  /*03d0*/  IMAD.IADD R10, R5, 0x1, -R10 ;  /* 0x00000001050a7824 */ /* 0x000fe200078e0a0a */
[----:B------:R-:W-:Y:S01]  /*03e0*/  ISETP.NE.AND P3, PT, R2, RZ, PT ;  /* 0x000000ff0200720c */ /* 0x000fe20003f65270 */
[----:B------:R-:W3:Y:S01]  /*03f0*/  LDC R15, c[0x0][0x140] ;  /* 0x00005000ff0f7b82 */ /* 0x000ee20000000800 */
[----:B------:R-:W-:Y:S01]  /*0400*/  LEA.HI R9, R9, R6, RZ, 0x2 ;  /* 0x0000000609097211 */ /* 0x000fe200078f10ff */
[----:B------:R-:W-:-:S03]  /*0410*/  IMAD.MOV.U32 R22, RZ, RZ, 0x1 ;  /* 0x00000001ff167424 */ /* 0x000fc600078e00ff */
[----:B------:R-:W-:Y:S02]  /*0420*/  LOP3.LUT R9, R9, 0xfffffffc, RZ, 0xc0, !PT ;  /* 0xfffffffc09097812 */ /* 0x000fe400078ec0ff */
[----:B-----5:R-:W-:Y:S02]  /*0430*/  ISETP.NE.OR P0, PT, R0, RZ, !P0 ;  /* 0x000000ff0000720c */ /* 0x020fe40004705670 */
[----:B0-----:R-:W-:Y:S01]  /*0440*/  I2FP.F32.U32 R0, UR8 ;  /* 0x0000000800007c45 */ /* 0x001fe20008201000 */
[----:B------:R-:W-:-:S04]  /*0450*/  IMAD.IADD R9, R6, 0x1, -R9 ;  /* 0x0000000106097824 */ /* 0x000fc800078e0a09 */
[----:B------:R-:W-:Y:S02]  /*0460*/  IMAD R9, R10, 0x4, R9 ;  /* 0x000000040a097824 */ /* 0x000fe400078e0209 */
[----:B------:R-:W-:Y:S01]  /*0470*/  FMUL R11, R0, UR4 ;  /* 0x00000004000b7c20 */ /* 0x000fe20008400000 */
[----:B------:R-:W-:Y:S01]  /*0480*/  ULDC UR4, c[0x0][0x154] ;  /* 0x0000550000047ab9 */ /* 0x000fe20000000800 */
[C---:B------:R-:W-:Y:S02]  /*0490*/  IMAD.SHL.U32 R0, R9.reuse, 0x4, RZ ;  /* 0x0000000409007824 */ /* 0x040fe400078e00ff */
[----:B------:R-:W-:Y:S02]  /*04a0*/  VOTEU.ALL UP0, P0 ;  /* 0x00000000003f7886 */ /* 0x000fe40000000000 */
[----:B------:R-:W0:Y:S01]  /*04b0*/  F2I.U32.TRUNC.NTZ R11, R11 ;  /* 0x0000000b000b7305 */ /* 0x000e22000020f000 */
[----:B-1----:R-:W-:Y:S01]  /*04c0*/  I2FP.F32.U32 R12, R4 ;  /* 0x00000004000c7245 */ /* 0x002fe20000201000 */
[----:B------:R-:W-:Y:S01]  /*04d0*/  VOTEU.ALL UP1, P0 ;  /* 0x00000000003f7886 */ /* 0x000fe20000020000 */
[----:B------:R-:W-:Y:S01]  /*04e0*/  LOP3.LUT R19, R9, 0xc, R0, 0x78, !PT ;  /* 0x0000000c09137812 */ /* 0x000fe200078e7800 */
[----:B------:R-:W1:Y:S01]  /*04f0*/  @!UP0 S2UR UR7, SR_CgaCtaId ;  /* 0x00000000000789c3 */ /* 0x000e620000008800 */
[----:B------:R-:W-:Y:S01]  /*0500*/  SHF.R.S32.HI R0, RZ, 0x1f, R3 ;  /* 0x0000001fff007819 */ /* 0x000fe20000011403 */
[----:B------:R-:W-:Y:S01]  /*0510*/  FMUL R14, R12, UR4 ;  /* 0x000000040c0e7c20 */ /* 0x000fe20008400000 */
[----:B------:R-:W-:Y:S01]  /*0520*/  SHF.R.S32.HI R6, RZ, 0x1f, R19 ;  /* 0x0000001fff067819 */ /* 0x000fe20000011413 */
[----:B------:R-:W-:Y:S01]  /*0530*/  UMOV UR4, 0x20 ;  /* 0x0000002000047882 */ /* 0x000fe20000000000 */
[----:B------:R-:W-:Y:S01]  /*0540*/  LEA.HI R0, R0, R3, RZ, 0x2 ;  /* 0x0000000300007211 */ /* 0x000fe200078f10ff */
[----:B------:R-:W-:Y:S01]  /*0550*/  @!UP0 UMOV UR6, 0x400 ;  /* 0x0000040000068882 */ /* 0x000fe20000000000 */
[----:B------:R-:W-:Y:S01]  /*0560*/  LEA.HI R10, R6, R19, RZ, 0x3 ;  /* 0x00000013060a7211 */ /* 0x000fe200078f18ff */
[----:B------:R-:W5:Y:S01]  /*0570*/  LDC R9, c[0x0][0x148] ;  /* 0x00005200ff097b82 */ /* 0x000f620000000800 */
[----:B------:R-:W4:Y:S01]  /*0580*/  F2I.U32.TRUNC.NTZ R14, R14 ;  /* 0x0000000e000e7305 */ /* 0x000f22000020f000 */
[----:B------:R-:W-:Y:S01]  /*0590*/  LOP3.LUT R0, R0, 0xfffffffc, RZ, 0xc0, !PT ;  /* 0xfffffffc00007812 */ /* 0x000fe200078ec0ff */
[----:B0-----:R-:W-:Y:S01]  /*05a0*/  IMAD.MOV R6, RZ, RZ, -R11 ;  /* 0x000000ffff067224 */ /* 0x001fe200078e0a0b */
[----:B------:R-:W-:Y:S01]  /*05b0*/  LOP3.LUT R12, R10, 0xfffffff8, RZ, 0xc0, !PT ;  /* 0xfffffff80a0c7812 */ /* 0x000fe200078ec0ff */
[----:B------:R-:W-:-:S04]  /*05c0*/  @!UP0 UIADD3 UR4, -UR4, 0x100000, URZ ;  /* 0x0010000004048890 */ /* 0x000fc8000fffe13f */
[----:B------:R-:W-:Y:S02]  /*05d0*/  @!UP0 USHF.L.U32 UR5, UR4, 0xb, URZ ;  /* 0x0000000b04058899 */ /* 0x000fe4000800063f */
[----:B------:R-:W-:Y:S01]  /*05e0*/  @!UP0 USHF.L.U32 UR4, UR4, 0x1, URZ ;  /* 0x0000000104048899 */ /* 0x000fe2000800063f */
[----:B---3--:R-:W-:Y:S01]  /*05f0*/  ISETP.EQ.U32.AND P2, PT, R15, 0x1, PT ;  /* 0x000000010f00780c */ /* 0x008fe20003f42070 */
[----:B--2---:R-:W-:Y:S02]  /*0600*/  IMAD R6, R13, R6, UR8 ;  /* 0x000000080d067e24 */ /* 0x004fe4000f8e0206 */
[----:B------:R-:W-:Y:S02]  /*0610*/  IMAD.IADD R11, R19, 0x1, -R12 ;  /* 0x00000001130b7824 */ /* 0x000fe400078e0a0c */
[----:B------:R-:W-:Y:S01]  /*0620*/  IMAD.IADD R3, R3, 0x1, -R0 ;  /* 0x0000000103037824 */ /* 0x000fe200078e0a00 */
[----:B------:R-:W-:Y:S02]  /*0630*/  LOP3.LUT R0, R95, 0x7f, RZ, 0xc0, !PT ;  /* 0x0000007f5f007812 */ /* 0x000fe400078ec0ff */
[----:B------:R-:W-:Y:S01]  /*0640*/  ISETP.NE.AND P4, PT, R11, R6, PT ;  /* 0x000000060b00720c */ /* 0x000fe20003f85270 */
[----:B----4-:R-:W-:Y:S01]  /*0650*/  IMAD.MOV R23, RZ, RZ, -R14 ;  /* 0x000000ffff177224 */ /* 0x010fe200078e0a0e */
[----:B-1----:R-:W-:Y:S01]  /*0660*/  @!UP0 ULEA UR6, UR7, UR6, 0x18 ;  /* 0x0000000607068291 */ /* 0x002fe2000f8ec03f */
[C---:B------:R-:W-:Y:S01]  /*0670*/  ISETP.NE.AND P1, PT, R3.reuse, 0x3, PT ;  /* 0x000000030300780c */ /* 0x040fe20003f25270 */
[----:B------:R-:W-:Y:S01]  /*0680*/  VOTEU.ALL UP0, P0 ;  /* 0x00000000003f7886 */ /* 0x000fe20000000000 */
[----:B------:R-:W-:Y:S01]  /*0690*/  LOP3.LUT P0, RZ, R8, 0x7, RZ, 0xc0, !PT ;  /* 0x0000000708ff7812 */ /* 0x000fe2000780c0ff */
[----:B------:R-:W-:Y:S01]  /*06a0*/  VIADD R8, R2, 0xffffffff ;  /* 0xffffffff02087836 */ /* 0x000fe20000000000 */
[----:B------:R-:W-:Y:S01]  /*06b0*/  ISETP.EQ.OR P1, PT, R3, RZ, !P1 ;  /* 0x000000ff0300720c */ /* 0x000fe20004f22670 */
[----:B-----5:R-:W-:Y:S01]  /*06c0*/  IMAD R11, R9, R23, R4 ;  /* 0x00000017090b7224 */ /* 0x020fe200078e0204 */
[----:B------:R-:W-:-:S04]  /*06d0*/  ISETP.LT.U32.AND P0, PT, R19, 0x8, !P0 ;  /* 0x000000081300780c */ /* 0x000fc80004701070 */
[----:B------:R-:W-:Y:S02]  /*06e0*/  @P4 SHF.R.S32.HI R10, RZ, 0x3, R10 ;  /* 0x00000003ff0a4819 */ /* 0x000fe4000001140a */
[----:B------:R-:W-:Y:S01]  /*06f0*/  ISETP.EQ.AND P1, PT, R2, RZ, P1 ;  /* 0x000000ff0200720c */ /* 0x000fe20000f22270 */
[----:B------:R-:W0:Y:S02]  /*0700*/  FENCE.VIEW.ASYNC.S ;  /* 0x00000000000073c6 */ /* 0x000e240000000000 */
[----:B0-----:R0:W1:Y:S01]  /*0710*/  @!UP0 SYNCS.EXCH.64 URZ, [UR6+0x40], UR4 ;  /* 0x00004004063f85b2 */ /* 0x0010620008000100 */
[----:B------:R-:W-:Y:S02]  /*0720*/  @P4 ISETP.NE.AND P5, PT, R10, R11, PT ;  /* 0x0000000b0a00420c */ /* 0x000fe40003fa5270 */
[----:B------:R-:W-:Y:S02]  /*0730*/  ISETP.GE.U32.AND P6, PT, R8, 0x2, PT ;  /* 0x000000020800780c */ /* 0x000fe40003fc6070 */
[----:B------:R-:W-:-:S02]  /*0740*/  SEL R11, RZ, 0x1, !P0 ;  /* 0x00000001ff0b7807 */ /* 0x000fc40004000000 */
[----:B------:R-:W-:Y:S02]  /*0750*/  @P4 SEL R22, RZ, 0x1, P5 ;  /* 0x00000001ff164807 */ /* 0x000fe40002800000 */
[----:B------:R-:W-:Y:S02]  /*0760*/  SEL R18, RZ, 0x1, !P1 ;  /* 0x00000001ff127807 */ /* 0x000fe40004800000 */
[----:B------:R-:W-:Y:S02]  /*0770*/  LOP3.LUT R22, R22, R11, RZ, 0xc0, !PT ;  /* 0x0000000b16167212 */ /* 0x000fe400078ec0ff */
[----:B------:R-:W-:Y:S01]  /*0780*/  SEL R18, R18, 0x2, P6 ;  /* 0x0000000212127807 */ /* 0x000fe20003000000 */
[----:B------:R0:W2:Y:S01]  /*0790*/  @!UP1 SYNCS.EXCH.64 URZ, [UR6+0x48], UR4 ;  /* 0x00004804063f95b2 */ /* 0x0000a20008000100 */
[----:B------:R-:W-:Y:S01]  /*07a0*/  NOP ;  /* 0x0000000000007918 */ /* 0x000fe20000000000 */
[----:B------:R-:W-:Y:S05]  /*07b0*/  @!P2 BRA `(.L_x_3) ;  /* 0x000000000008a947 */ /* 0x000fea0003800000 */
[----:B-12---:R-:W-:Y:S01]  /*07c0*/  UCGABAR_ARV ;  /* 0x00000000000079c7 */ /* 0x006fe20008000000 */
[----:B------:R-:W-:Y:S05]  /*07d0*/  BRA `(.L_x_4) ;  /* 0x0000000000047947 */ /* 0x000fea0003800000 */
.L_x_3:
[----:B-12---:R-:W-:Y:S01]  /*07e0*/  NOP ;  /* 0x0000000000007918 */ /* 0x006fe20000000000 */
.L_x_4:
[----:B------:R-:W1:Y:S01]  /*07f0*/  LDC R2, c[0x0][0x65c] ;  /* 0x00019700ff027b82 */ /* 0x000e620000000800 */
[----:B------:R-:W-:Y:S02]  /*0800*/  IMAD.U32 R10, RZ, RZ, UR8 ;  /* 0x00000008ff0a7e24 */ /* 0x000fe4000f8e00ff */
[----:B------:R-:W-:Y:S01]  /*0810*/  IMAD.MOV.U32 R11, RZ, RZ, RZ ;  /* 0x000000ffff0b7224 */ /* 0x000fe200078e00ff */
[----:B-1----:R-:W-:-:S04]  /*0820*/  ISETP.NE.AND P1, PT, R2, 0x1, PT ;  /* 0x000000010200780c */ /* 0x002fc80003f25270 */
[----:B------:R-:W-:-:S09]  /*0830*/  P2R R5, PR, RZ, 0x2 ;  /* 0x00000002ff057803 */ /* 0x000fd20000000000 */
[----:B------:R-:W1:Y:S01]  /*0840*/  @P1 LDC R17, c[0x0][0x10] ;  /* 0x00000400ff111b82 */ /* 0x000e620000000800 */
[----:B------:R-:W-:Y:S02]  /*0850*/  @P1 IMAD.MOV.U32 R5, RZ, RZ, RZ ;  /* 0x000000ffff051224 */ /* 0x000fe400078e00ff */
[----:B------:R-:W-:-:S05]  /*0860*/  @P1 IMAD.MOV.U32 R15, RZ, RZ, RZ ;  /* 0x000000ffff0f1224 */ /* 0x000fca00078e00ff */
[----:B------:R-:W2:Y:S01]  /*0870*/  @!P1 LDC R13, c[0x0][0xc] ;  /* 0x00000300ff0d9b82 */ /* 0x000ea20000000800 */
[----:B0-----:R-:W-:Y:S01]  /*0880*/  ULDC UR4, c[0x0][0xc] ;  /* 0x0000030000047ab9 */ /* 0x001fe20000000800 */
[----:B------:R-:W-:Y:S01]  /*0890*/  ULDC UR5, c[0x0][0x10] ;  /* 0x0000040000057ab9 */ /* 0x000fe20000000800 */
[----:B------:R-:W-:Y:S01]  /*08a0*/  ULDC UR6, c[0x0][0x14] ;  /* 0x0000050000067ab9 */ /* 0x000fe20000000800 */
[----:B------:R-:W-:-:S04]  /*08b0*/  UIMAD.WIDE.U32 UR4, UR4, UR5, URZ ;  /* 0x00000005040472a5 */ /* 0x000fc8000f8e003f */
[----:B------:R-:W-:Y:S02]  /*08c0*/  UIMAD.WIDE.U32 UR38, UR4, UR6, URZ ;  /* 0x00000006042672a5 */ /* 0x000fe4000f8e003f */
[----:B------:R-:W-:-:S04]  /*08d0*/  UIMAD UR41, UR5, UR6, URZ ;  /* 0x00000006052972a4 */ /* 0x000fc8000f8e023f */
[----:B------:R-:W-:Y:S01]  /*08e0*/  UIADD3 UR41, UR39, UR41, URZ ;  /* 0x0000002927297290 */ /* 0x000fe2000fffe03f */
[----:B-1----:R-:W-:-:S04]  /*08f0*/  @P1 IMAD.WIDE.U32 R16, R17, UR8, R4 ;  /* 0x0000000811101c25 */ /* 0x002fc8000f8e0004 */
[----:B------:R-:W-:Y:S02]  /*0900*/  @P1 IMAD.IADD R17, R17, 0x1, R15 ;  /* 0x0000000111111824 */ /* 0x000fe400078e020f */
[----:B--2---:R-:W-:-:S04]  /*0910*/  @!P1 IMAD.WIDE.U32 R10, R4, R13, R10 ;  /* 0x0000000d040a9225 */ /* 0x004fc800078e000a */
[----:B------:R-:W-:Y:S02]  /*0920*/  @!P1 IMAD.MOV.U32 R16, RZ, RZ, R10 ;  /* 0x000000ffff109224 */ /* 0x000fe400078e000a */
[----:B------:R-:W-:Y:S01]  /*0930*/  @!P1 IMAD.MOV.U32 R17, RZ, RZ, R11 ;  /* 0x000000ffff119224 */ /* 0x000fe200078e000b */
[----:B------:R-:W-:Y:S06]  /*0940*/  @!P2 BRA `(.L_x_5) ;  /* 0x00000000000ca947 */ /* 0x000fec0003800000 */
[----:B------:R-:W-:Y:S01]  /*0950*/  UCGABAR_WAIT ;  /* 0x0000000000007dc7 */ /* 0x000fe20008000000 */
[----:B------:R-:W-:Y:S01]  /*0960*/  CCTL.IVALL ;  /* 0x00000000ff00798f */ /* 0x000fe20002000000 */
[----:B------:R-:W-:Y:S05]  /*0970*/  BRA `(.L_x_6) ;  /* 0x0000000000047947 */ /* 0x000fea0003800000 */
.L_x_5:
[----:B------:R-:W-:Y:S06]  /*0980*/  BAR.SYNC.DEFER_BLOCKING 0x0 ;  /* 0x0000000000007b1d */ /* 0x000fec0000010000 */
.L_x_6:
[----:B------:R-:W-:Y:S05]  /*0990*/  @!P3 BRA `(.L_x_7) ;  /* 0x000000600088b947 */ /* 0x000fea0003800000 */
[----:B------:R-:W-:-:S13]  /*09a0*/  ISETP.GT.U32.AND P0, PT, R8, 0x1, PT ;  /* 0x000000010800780c */ /* 0x000fda0003f04070 */
[----:B------:R-:W-:Y:S05]  /*09b0*/  @P0 EXIT ;  /* 0x000000000000094d */ /* 0x000fea0003800000 */
[----:B------:R-:W-:Y:S01]  /*09c0*/  ULDC.64 UR4, c[0x0][0x650] ;  /* 0x0001940000047ab9 */ /* 0x000fe20000000a00 */
[----:B------:R-:W-:Y:S01]  /*09d0*/  PRMT R3, RZ, 0x7610, R3 ;  /* 0x00007610ff037816 */ /* 0x000fe20000000003 */
[----:B------:R-:W-:Y:S01]  /*09e0*/  IMAD.MOV.U32 R103, RZ, RZ, -0x1 ;  /* 0xffffffffff677424 */ /* 0x000fe200078e00ff */
[----:B------:R-:W-:Y:S01]  /*09f0*/  ISETP.GE.U32.AND P0, PT, R16, UR4, PT ;  /* 0x0000000410007c0c */ /* 0x000fe2000bf06070 */
[----:B------:R-:W-:Y:S02]  /*0a00*/  IMAD.MOV.U32 R100, RZ, RZ, -0x1 ;  /* 0xffffffffff647424 */ /* 0x000fe400078e00ff */
[----:B------:R-:W-:Y:S01]  /*0a10*/  IMAD.MOV.U32 R101, RZ, RZ, -0x1 ;  /* 0xffffffffff657424 */ /* 0x000fe200078e00ff */
[----:B------:R-:W-:-:S13]  /*0a20*/  ISETP.GE.U32.AND.EX P0, PT, R17, UR5, PT, P0 ;  /* 0x0000000511007c0c */ /* 0x000fda000bf06100 */
[----:B------:R-:W-:Y:S05]  /*0a30*/  @P0 BRA `(.L_x_8) ;  /* 0x0000000400280947 */ /* 0x000fea0003800000 */
[----:B------:R-:W0:Y:S01]  /*0a40*/  LDC.64 R24, c[0x0][0x628] ;  /* 0x00018a00ff187b82 */ /* 0x000e220000000a00 */
[----:B------:R-:W-:Y:S02]  /*0a50*/  IMAD.MOV.U32 R10, RZ, RZ, R16 ;  /* 0x000000ffff0a7224 */ /* 0x000fe400078e0010 */
[----:B------:R-:W-:-:S05]  /*0a60*/  IMAD.MOV.U32 R11, RZ, RZ, R17 ;  /* 0x000000ffff0b7224 */ /* 0x000fca00078e0011 */
[----:B------:R-:W1:Y:S08]  /*0a70*/  LDC R8, c[0x0][0x630] ;  /* 0x00018c00ff087b82 */ /* 0x000e700000000800 */
[----:B------:R-:W2:Y:S01]  /*0a80*/  LDC.64 R26, c[0x0][0x620] ;  /* 0x00018800ff1a7b82 */ /* 0x000ea20000000a00 */
[----:B0-----:R-:W-:-:S04]  /*0a90*/  ISETP.NE.U32.AND P0, PT, R24, RZ, PT ;  /* 0x000000ff1800720c */ /* 0x001fc80003f05070 */
[----:B------:R-:W-:-:S13]  /*0aa0*/  ISETP.NE.AND.EX P0, PT, R25, RZ, PT, P0 ;  /* 0x000000ff1900720c */ /* 0x000fda0003f05300 */
[----:B-12---:R-:W-:Y:S05]  /*0ab0*/  @!P0 BRA `(.L_x_9) ;  /* 0x0000000000288947 */ /* 0x006fea0003800000 */
[----:B------:R-:W0:Y:S02]  /*0ac0*/  LDC R3, c[0x0][0x634] ;  /* 0x00018d00ff037b82 */ /* 0x000e240000000800 */
[----:B0-----:R-:W-:-:S05]  /*0ad0*/  IADD3 R3, P0, R16, R3, RZ ;  /* 0x0000000310037210 */ /* 0x001fca0007f1e0ff */
[----:B------:R-:W-:-:S04]  /*0ae0*/  IMAD.X R21, RZ, RZ, R17, P0 ;  /* 0x000000ffff157224 */ /* 0x000fc800000e0611 */
[----:B------:R-:W-:-:S04]  /*0af0*/  IMAD.WIDE.U32 R10, R21, R24, RZ ;  /* 0x00000018150a7225 */ /* 0x000fc800078e00ff */
[----:B------:R-:W-:-:S04]  /*0b00*/  IMAD.WIDE.U32 R12, P0, R3, R25, R10 ;  /* 0x00000019030c7225 */ /* 0x000fc8000780000a */
[----:B------:R-:W-:-:S04]  /*0b10*/  IMAD.WIDE.U32 R10, R3, R24, RZ ;  /* 0x00000018030a7225 */ /* 0x000fc800078e00ff */
[----:B------:R-:W-:Y:S01]  /*0b20*/  IMAD.X R15, RZ, RZ, RZ, P0 ;  /* 0x000000ffff0f7224 */ /* 0x000fe200000e06ff */
[----:B------:R-:W-:Y:S01]  /*0b30*/  IADD3 RZ, P0, R11, R12, RZ ;  /* 0x0000000c0bff7210 */ /* 0x000fe20007f1e0ff */
[----:B------:R-:W-:-:S04]  /*0b40*/  IMAD.MOV.U32 R14, RZ, RZ, R13 ;  /* 0x000000ffff0e7224 */ /* 0x000fc800078e000d */
[----:B------:R-:W-:-:S08]  /*0b50*/  IMAD.WIDE.U32.X R10, R21, R25, R14, P0 ;  /* 0x00000019150a7225 */ /* 0x000fd000000e040e */
.L_x_9:
[----:B------:R-:W0:Y:S01]  /*0b60*/  LDC.64 R30, c[0x0][0x640] ;  /* 0x00019000ff1e7b82 */ /* 0x000e220000000a00 */
[-CC-:B------:R-:W-:Y:S01]  /*0b70*/  SHF.R.U64 R101, R10, R8.reuse, R11.reuse ;  /* 0x000000080a657219 */ /* 0x180fe2000000120b */
[----:B------:R-:W-:Y:S01]  /*0b80*/  IMAD R29, R9, R23, R4 ;  /* 0x00000017091d7224 */ /* 0x000fe200078e0204 */
[----:B------:R-:W-:Y:S01]  /*0b90*/  SHF.R.U32.HI R3, RZ, R8, R11 ;  /* 0x00000008ff037219 */ /* 0x000fe2000001160b */
[----:B------:R-:W-:Y:S01]  /*0ba0*/  IMAD.MOV.U32 R23, RZ, RZ, 0x1 ;  /* 0x00000001ff177424 */ /* 0x000fe200078e00ff */
[----:B------:R-:W-:-:S03]  /*0bb0*/  IADD3 R5, P0, RZ, -R101, RZ ;  /* 0x80000065ff057210 */ /* 0x000fc60007f1e0ff */
[----:B------:R-:W1:Y:S02]  /*0bc0*/  LDC R12, c[0x0][0x618] ;  /* 0x00018600ff0c7b82 */ /* 0x000e640000000800 */
[----:B------:R-:W-:Y:S02]  /*0bd0*/  IMAD.X R3, RZ, RZ, ~R3, P0 ;  /* 0x000000ffff037224 */ /* 0x000fe400000e0e03 */
[----:B------:R-:W-:-:S04]  /*0be0*/  IMAD.WIDE.U32 R10, R5, R26, R16 ;  /* 0x0000001a050a7225 */ /* 0x000fc800078e0010 */
[----:B------:R-:W2:Y:S01]  /*0bf0*/  LDC R20, c[0x0][0x608] ;  /* 0x00018200ff147b82 */ /* 0x000ea20000000800 */
[----:B------:R-:W-:Y:S02]  /*0c00*/  IMAD R8, R3, R26, RZ ;  /* 0x0000001a03087224 */ /* 0x000fe400078e02ff */
[----:B------:R-:W-:Y:S02]  /*0c10*/  IMAD.MOV.U32 R3, RZ, RZ, -0x1 ;  /* 0xffffffffff037424 */ /* 0x000fe400078e00ff */
[----:B------:R-:W-:-:S03]  /*0c20*/  IMAD R5, R5, R27, R8 ;  /* 0x0000001b05057224 */ /* 0x000fc600078e0208 */
[----:B------:R-:W3:Y:S01]  /*0c30*/  LDC R28, c[0x0][0x658] ;  /* 0x00019600ff1c7b82 */ /* 0x000ee20000000800 */
[----:B------:R-:W-:Y:S01]  /*0c40*/  IMAD.IADD R5, R11, 0x1, R5 ;  /* 0x000000010b057824 */ /* 0x000fe200078e0205 */
[----:B0-----:R-:W-:-:S04]  /*0c50*/  ISETP.NE.U32.AND P0, PT, R30, RZ, PT ;  /* 0x000000ff1e00720c */ /* 0x001fc80003f05070 */
[----:B------:R-:W-:Y:S02]  /*0c60*/  ISETP.NE.AND.EX P0, PT, R31, RZ, PT, P0 ;  /* 0x000000ff1f00720c */ /* 0x000fe40003f05300 */
[----:B------:R-:W0:Y:S01]  /*0c70*/  LDC R24, c[0x0][0x600] ;  /* 0x00018000ff187b82 */ /* 0x000e220000000800 */
[-CC-:B-1----:R-:W-:Y:S02]  /*0c80*/  SHF.R.U64 R14, R10, R12.reuse, R5.reuse ;  /* 0x0000000c0a0e7219 */ /* 0x182fe40000001205 */
[----:B------:R-:W-:-:S05]  /*0c90*/  SHF.R.U32.HI R5, RZ, R12, R5 ;  /* 0x0000000cff057219 */ /* 0x000fca0000011605 */
[----:B------:R-:W1:Y:S01]  /*0ca0*/  LDC R15, c[0x0][0x648] ;  /* 0x00019200ff0f7b82 */ /* 0x000e620000000800 */
[-CC-:B--2---:R-:W-:Y:S02]  /*0cb0*/  SHF.R.U64 R27, R14, R20.reuse, R5.reuse ;  /* 0x000000140e1b7219 */ /* 0x184fe40000001205 */
[----:B------:R-:W-:-:S05]  /*0cc0*/  SHF.R.U32.HI R5, RZ, R20, R5 ;  /* 0x00000014ff057219 */ /* 0x000fca0000011605 */
[----:B------:R-:W2:Y:S01]  /*0cd0*/  LDC R21, c[0x0][0x638] ;  /* 0x00018e00ff157b82 */ /* 0x000ea20000000800 */
[-CC-:B---3--:R-:W-:Y:S02]  /*0ce0*/  SHF.R.U64 R20, R27, R28.reuse, R5.reuse ;  /* 0x0000001c1b147219 */ /* 0x188fe40000001205 */
[-C--:B------:R-:W-:Y:S02]  /*0cf0*/  SHF.L.U32 R3, R3, R28.reuse, RZ ;  /* 0x0000001c03037219 */ /* 0x080fe400000006ff */
[----:B------:R-:W-:Y:S01]  /*0d00*/  SHF.R.U32.HI R5, RZ, R28, R5 ;  /* 0x0000001cff057219 */ /* 0x000fe20000011605 */
[----:B------:R-:W-:Y:S01]  /*0d10*/  IMAD.MOV.U32 R4, RZ, RZ, R20 ;  /* 0x000000ffff047224 */ /* 0x000fe200078e0014 */
[----:B------:R-:W-:Y:S01]  /*0d20*/  LOP3.LUT R12, RZ, R3, RZ, 0x33, !PT ;  /* 0x00000003ff0c7212 */ /* 0x000fe200078e33ff */
[----:B------:R-:W3:Y:S01]  /*0d30*/  LDC R25, c[0x0][0x610] ;  /* 0x00018400ff197b82 */ /* 0x000ee20000000800 */
[----:B------:R-:W-:Y:S05]  /*0d40*/  @!P0 BRA `(.L_x_10) ;  /* 0x0000000000288947 */ /* 0x000fea0003800000 */
[----:B------:R-:W4:Y:S02]  /*0d50*/  LDC R3, c[0x0][0x64c] ;  /* 0x00019300ff037b82 */ /* 0x000f240000000800 */
[----:B----4-:R-:W-:-:S05]  /*0d60*/  IADD3 R3, P0, R20, R3, RZ ;  /* 0x0000000314037210 */ /* 0x010fca0007f1e0ff */
        /* <DEDUP_REMOVED lines=8> */
.L_x_10:
[----:B-1----:R-:W-:Y:S01]  /*0df0*/  SHF.R.U64 R4, R4, R15, R5 ;  /* 0x0000000f04047219 */ /* 0x002fe20000001205 */
[----:B0-----:R-:W-:Y:S01]  /*0e00*/  VIADD R5, R24, 0xffffffff ;  /* 0xffffffff18057836 */ /* 0x001fe20000000000 */
[----:B------:R-:W-:Y:S02]  /*0e10*/  SHF.L.U32 R3, R23, R28, RZ ;  /* 0x0000001c17037219 */ /* 0x000fe400000006ff */
[----:B------:R-:W-:Y:S01]  /*0e20*/  LOP3.LUT R12, R27, R12, RZ, 0xc0, !PT ;  /* 0x0000000c1b0c7212 */ /* 0x000fe200078ec0ff */
[----:B------:R-:W-:Y:S01]  /*0e30*/  IMAD.MOV R8, RZ, RZ, -R4 ;  /* 0x000000ffff087224 */ /* 0x000fe200078e0a04 */
[----:B------:R-:W-:Y:S02]  /*0e40*/  SEL R6, R6, R29, !P1 ;  /* 0x0000001d06067207 */ /* 0x000fe40004800000 */
[----:B------:R-:W-:Y:S01]  /*0e50*/  LOP3.LUT R5, R14, R5, RZ, 0xc0, !PT ;  /* 0x000000050e057212 */ /* 0x000fe200078ec0ff */
[----:B------:R-:W-:Y:S02]  /*0e60*/  IMAD R9, R3, R4, R12 ;  /* 0x0000000403097224 */ /* 0x000fe400078e020c */
[----:B--2---:R-:W-:-:S02]  /*0e70*/  IMAD R3, R8, R21, R20 ;  /* 0x0000001508037224 */ /* 0x004fc400078e0214 */
[----:B---3--:R-:W-:Y:S02]  /*0e80*/  IMAD R6, R9, R25, R6 ;  /* 0x0000001909067224 */ /* 0x008fe400078e0206 */
[----:B------:R-:W-:Y:S02]  /*0e90*/  IMAD R103, R3, R24, R5 ;  /* 0x0000001803677224 */ /* 0x000fe400078e0205 */
[----:B------:R-:W-:-:S03]  /*0ea0*/  IMAD.MOV.U32 R4, RZ, RZ, 0x1 ;  /* 0x00000001ff047424 */ /* 0x000fc600078e00ff */
[----:B------:R-:W-:Y:S02]  /*0eb0*/  SEL R100, R103, R6, !P1 ;  /* 0x0000000667647207 */ /* 0x000fe40004800000 */
[----:B------:R-:W-:Y:S02]  /*0ec0*/  PRMT R3, R4, 0x7610, R3 ;  /* 0x0000761004037816 */ /* 0x000fe40000000003 */
[----:B------:R-:W-:-:S07]  /*0ed0*/  SEL R103, R6, R103, !P1 ;  /* 0x0000006706677207 */ /* 0x000fce0004800000 */
.L_x_8:
[----:B------:R-:W-:-:S08]  /*0ee0*/  NOP ;  /* 0x0000000000007918 */ /* 0x000fd00000000000 */
[----:B------:R-:W0:Y:S02]  /*0ef0*/  USETMAXREG.TRY_ALLOC.CTAPOOL UP0, 0xe8 ;  /* 0x000000e8000079c8 */ /* 0x000e240008000600 */
[----:B0-----:R-:W-:-:S13]  /*0f00*/  PLOP3.LUT P0, PT, PT, PT, UP0, 0x80, 0x0 ;  /* 0x000000000000781c */ /* 0x001fda0003f0f008 */
[----:B------:R-:W-:Y:S05]  /*0f10*/  @!P0 BRA `(.L_x_8) ;  /* 0xfffffffc00f08947 */ /* 0x000fea000383ffff */
[----:B------:R-:W-:Y:S01]  /*0f20*/  ULDC.64 UR4, c[0x0][0x598] ;  /* 0x0001660000047ab9 */ /* 0x000fe20000000a00 */
[----:B------:R-:W-:Y:S01]  /*0f30*/  ULDC.64 UR36, c[0x0][0x208] ;  /* 0x0000820000247ab9 */ /* 0x000fe20000000a00 */
[----:B------:R-:W-:-:S04]  /*0f40*/  ISETP.NE.U32.AND P0, PT, RZ, UR4, PT ;  /* 0x00000004ff007c0c */ /* 0x000fc8000bf05070 */
[----:B------:R-:W-:-:S13]  /*0f50*/  ISETP.NE.AND.EX P0, PT, RZ, UR5, PT, P0 ;  /* 0x00000005ff007c0c */ /* 0x000fda000bf05300 */
[----:B------:R-:W-:Y:S05]  /*0f60*/  @!P0 BRA `(.L_x_11) ;  /* 0x00000000001c8947 */ /* 0x000fea0003800000 */
[----:B------:R-:W0:Y:S02]  /*0f70*/  LDC.64 R4, c[0x0][0x598] ;  /* 0x00016600ff047b82 */ /* 0x000e240000000a00 */
[----:B0-----:R-:W2:Y:S02]  /*0f80*/  LDG.E.64 R4, desc[UR36][R4.64] ;  /* 0x0000002404047981 */ /* 0x001ea4000c1e1b00 */
[----:B--2---:R-:W-:-:S04]  /*0f90*/  ISETP.NE.U32.AND P0, PT, R4, RZ, PT ;  /* 0x000000ff0400720c */ /* 0x004fc80003f05070 */
[----:B------:R-:W-:-:S13]  /*0fa0*/  ISETP.NE.AND.EX P0, PT, R5, RZ, PT, P0 ;  /* 0x000000ff0500720c */ /* 0x000fda0003f05300 */
[----:B------:R-:W-:Y:S05]  /*0fb0*/  @!P0 BRA `(.L_x_11) ;  /* 0x0000000000088947 */ /* 0x000fea0003800000 */
[----:B------:R0:W5:Y:S01]  /*0fc0*/  LD.E R23, desc[UR36][R4.64] ;  /* 0x0000002404177980 */ /* 0x000162000c101900 */
[----:B------:R-:W-:Y:S05]  /*0fd0*/  BRA `(.L_x_12) ;  /* 0x0000000000247947 */ /* 0x000fea0003800000 */
.L_x_11:
[----:B------:R-:W-:Y:S02]  /*0fe0*/  ULDC.64 UR4, c[0x0][0x588] ;  /* 0x0001620000047ab9 */ /* 0x000fe40000000a00 */
[----:B------:R-:W-:-:S04]  /*0ff0*/  ISETP.NE.U32.AND P0, PT, RZ, UR4, PT ;  /* 0x00000004ff007c0c */ /* 0x000fc8000bf05070 */
[----:B------:R-:W-:-:S13]  /*1000*/  ISETP.NE.AND.EX P0, PT, RZ, UR5, PT, P0 ;  /* 0x00000005ff007c0c */ /* 0x000fda000bf05300 */
[----:B------:R-:W-:Y:S05]  /*1010*/  @!P0 BRA `(.L_x_13) ;  /* 0x00000000000c8947 */ /* 0x000fea0003800000 */
[----:B------:R-:W0:Y:S02]  /*1020*/  LDC.64 R4, c[0x0][0x588] ;  /* 0x00016200ff047b82 */ /* 0x000e240000000a00 */
[----:B0-----:R1:W5:Y:S01]  /*1030*/  LDG.E R23, desc[UR36][R4.64] ;  /* 0x0000002404177981 */ /* 0x001362000c1e1900 */
[----:B------:R-:W-:Y:S05]  /*1040*/  BRA `(.L_x_12) ;  /* 0x0000000000087947 */ /* 0x000fea0003800000 */
.L_x_13:
[----:B------:R-:W-:Y:S02]  /*1050*/  ULDC UR4, c[0x0][0x580] ;  /* 0x0001600000047ab9 */ /* 0x000fe40000000800 */
[----:B------:R-:W-:-:S07]  /*1060*/  IMAD.U32 R23, RZ, RZ, UR4 ;  /* 0x00000004ff177e24 */ /* 0x000fce000f8e00ff */
.L_x_12:
[----:B------:R-:W-:Y:S02]  /*1070*/  ULDC.64 UR4, c[0x0][0x5a0] ;  /* 0x0001680000047ab9 */ /* 0x000fe40000000a00 */
[----:B------:R-:W-:-:S04]  /*1080*/  ISETP.NE.U32.AND P0, PT, RZ, UR4, PT ;  /* 0x00000004ff007c0c */ /* 0x000fc8000bf05070 */
[----:B------:R-:W-:-:S13]  /*1090*/  ISETP.NE.AND.EX P0, PT, RZ, UR5, PT, P0 ;  /* 0x00000005ff007c0c */ /* 0x000fda000bf05300 */
[----:B------:R-:W-:Y:S05]  /*10a0*/  @!P0 BRA `(.L_x_14) ;  /* 0x00000000001c8947 */ /* 0x000fea0003800000 */
[----:B01----:R-:W0:Y:S02]  /*10b0*/  LDC.64 R4, c[0x0][0x5a0] ;  /* 0x00016800ff047b82 */ /* 0x003e240000000a00 */
[----:B0-----:R-:W2:Y:S02]  /*10c0*/  LDG.E.64 R4, desc[UR36][R4.64] ;  /* 0x0000002404047981 */ /* 0x001ea4000c1e1b00 */
[----:B--2---:R-:W-:-:S04]  /*10d0*/  ISETP.NE.U32.AND P0, PT, R4, RZ, PT ;  /* 0x000000ff0400720c */ /* 0x004fc80003f05070 */
[----:B------:R-:W-:-:S13]  /*10e0*/  ISETP.NE.AND.EX P0, PT, R5, RZ, PT, P0 ;  /* 0x000000ff0500720c */ /* 0x000fda0003f05300 */
[----:B------:R-:W-:Y:S05]  /*10f0*/  @!P0 BRA `(.L_x_14) ;  /* 0x0000000000088947 */ /* 0x000fea0003800000 */
[----:B------:R0:W5:Y:S01]  /*1100*/  LD.E R90, desc[UR36][R4.64] ;  /* 0x00000024045a7980 */ /* 0x000162000c101900 */
[----:B------:R-:W-:Y:S05]  /*1110*/  BRA `(.L_x_15) ;  /* 0x0000000000247947 */ /* 0x000fea0003800000 */
.L_x_14:
[----:B------:R-:W-:Y:S02]  /*1120*/  ULDC.64 UR4, c[0x0][0x590] ;  /* 0x0001640000047ab9 */ /* 0x000fe40000000a00 */
[----:B------:R-:W-:-:S04]  /*1130*/  ISETP.NE.U32.AND P0, PT, RZ, UR4, PT ;  /* 0x00000004ff007c0c */ /* 0x000fc8000bf05070 */
[----:B------:R-:W-:-:S13]  /*1140*/  ISETP.NE.AND.EX P0, PT, RZ, UR5, PT, P0 ;  /* 0x00000005ff007c0c */ /* 0x000fda000bf05300 */
[----:B------:R-:W-:Y:S05]  /*1150*/  @!P0 BRA `(.L_x_16) ;  /* 0x00000000000c8947 */ /* 0x000fea0003800000 */
[----:B------:R-:W2:Y:S02]  /*1160*/  LDC.64 R90, c[0x0][0x590] ;  /* 0x00016400ff5a7b82 */ /* 0x000ea40000000a00 */
[----:B--2---:R2:W5:Y:S01]  /*1170*/  LDG.E R90, desc[UR36][R90.64] ;  /* 0x000000245a5a7981 */ /* 0x004562000c1e1900 */
[----:B------:R-:W-:Y:S05]  /*1180*/  BRA `(.L_x_15) ;  /* 0x0000000000087947 */ /* 0x000fea0003800000 */
.L_x_16:
[----:B------:R-:W-:Y:S02]  /*1190*/  ULDC UR4, c[0x0][0x584] ;  /* 0x0001610000047ab9 */ /* 0x000fe40000000800 */
[----:B------:R-:W-:-:S07]  /*11a0*/  IMAD.U32 R90, RZ, RZ, UR4 ;  /* 0x00000004ff5a7e24 */ /* 0x000fce000f8e00ff */
.L_x_15:
[----:B------:R-:W-:-:S13]  /*11b0*/  LOP3.LUT P0, RZ, R3, 0xff, RZ, 0xc0, !PT ;  /* 0x000000ff03ff7812 */ /* 0x000fda000780c0ff */
[----:B------:R-:W-:Y:S05]  /*11c0*/  @!P0 EXIT ;  /* 0x000000000000894d */ /* 0x000fea0003800000 */
[----:B------:R-:W3:Y:S01]  /*11d0*/  LDC R93, c[0x0][0x658] ;  /* 0x00019600ff5d7b82 */ /* 0x000ee20000000800 */
[----:B------:R-:W-:Y:S01]  /*11e0*/  LOP3.LUT R7, R7, 0x1, RZ, 0xc0, !PT ;  /* 0x0000000107077812 */ /* 0x000fe200078ec0ff */
[----:B------:R-:W-:Y:S01]  /*11f0*/  ULDC.64 UR6, c[0x0][0x288] ;  /* 0x0000a20000067ab9 */ /* 0x000fe20000000a00 */
[----:B------:R-:W-:Y:S01]  /*1200*/  SHF.R.U32.HI R3, RZ, 0x2, R95 ;  /* 0x00000002ff037819 */ /* 0x000fe2000001165f */
[----:B------:R-:W-:Y:S01]  /*1210*/  UIADD3 UR4, UR7, 0x7f, URZ ;  /* 0x0000007f07047890 */ /* 0x000fe2000fffe03f */
[----:B------:R-:W-:Y:S01]  /*1220*/  SHF.R.U32.HI R0, RZ, 0x1, R0 ;  /* 0x00000001ff007819 */ /* 0x000fe20000011600 */
[----:B------:R-:W-:Y:S01]  /*1230*/  IMAD.SHL.U32 R88, R7, 0x40, RZ ;  /* 0x0000004007587824 */ /* 0x000fe200078e00ff */
[----:B------:R-:W-:Y:S01]  /*1240*/  LOP3.LUT R3, R3, 0x7, RZ, 0xc0, !PT ;  /* 0x0000000703037812 */ /* 0x000fe200078ec0ff */
[----:B------:R-:W4:Y:S01]  /*1250*/  LDC.64 R8, c[0x0][0x5c8] ;  /* 0x00017200ff087b82 */ /* 0x000f220000000a00 */
[----:B------:R-:W-:Y:S01]  /*1260*/  USHF.R.S32.HI UR5, URZ, 0x1f, UR4 ;  /* 0x0000001f3f057899 */ /* 0x000fe20008011404 */
[----:B------:R-:W-:Y:S01]  /*1270*/  LOP3.LUT R0, R0, 0x30, RZ, 0xc0, !PT ;  /* 0x0000003000007812 */ /* 0x000fe200078ec0ff */
[----:B------:R-:W-:Y:S01]  /*1280*/  IMAD.MOV.U32 R6, RZ, RZ, 0x1 ;  /* 0x00000001ff067424 */ /* 0x000fe200078e00ff */
[--C-:B------:R-:W-:Y:S01]  /*1290*/  LOP3.LUT R88, R88, 0x40, R3.reuse, 0xe2, !PT ;  /* 0x0000004058587812 */ /* 0x100fe200078ee203 */
[----:B------:R-:W-:Y:S01]  /*12a0*/  ULEA.HI UR5, UR5, UR4, URZ, 0x7 ;  /* 0x0000000405057291 */ /* 0x000fe2000f8f383f */
[-C--:B01----:R-:W-:Y:S01]  /*12b0*/  IADD3 R4, RZ, -R0.reuse, -R3 ;  /* 0x80000000ff047210 */ /* 0x083fe20007ffe803 */
[----:B------:R-:W-:Y:S01]  /*12c0*/  IMAD.U32 R5, RZ, RZ, UR6 ;  /* 0x00000006ff057e24 */ /* 0x000fe2000f8e00ff */
[----:B------:R-:W0:Y:S01]  /*12d0*/  LDC R97, c[0x0][0x600] ;  /* 0x00018000ff617b82 */ /* 0x000e220000000800 */
[----:B------:R-:W-:Y:S01]  /*12e0*/  LOP3.LUT R88, R88, R0, RZ, 0xfc, !PT ;  /* 0x0000000058587212 */ /* 0x000fe200078efcff */
[----:B------:R-:W-:Y:S01]  /*12f0*/  IMAD.MOV.U32 R0, RZ, RZ, -0x1 ;  /* 0xffffffffff007424 */ /* 0x000fe200078e00ff */
[----:B------:R-:W-:Y:S01]  /*1300*/  USHF.R.S32.HI UR43, URZ, 0x7, UR5 ;  /* 0x000000073f2b7899 */ /* 0x000fe20008011405 */
[----:B------:R-:W-:Y:S01]  /*1310*/  LOP3.LUT R94, R95, 0x3, RZ, 0xc0, !PT ;  /* 0x000000035f5e7812 */ /* 0x000fe200078ec0ff */
[----:B------:R-:W-:Y:S01]  /*1320*/  IMAD R4, R7, -0x40, R4 ;  /* 0xffffffc007047824 */ /* 0x000fe200078e0204 */
[C---:B------:R-:W-:Y:S01]  /*1330*/  LOP3.LUT R96, R95.reuse, 0x80, RZ, 0xc0, !PT ;  /* 0x000000805f607812 */ /* 0x040fe200078ec0ff */
[----:B------:R-:W-:Y:S01]  /*1340*/  UISETP.LT.AND UP0, UPT, UR43, 0x1, UPT ;  /* 0x000000012b00788c */ /* 0x000fe2000bf01270 */
[-C--:B---3--:R-:W-:Y:S01]  /*1350*/  SHF.L.U32 R0, R0, R93.reuse, RZ ;  /* 0x0000005d00007219 */ /* 0x088fe200000006ff */
[----:B------:R-:W-:Y:S01]  /*1360*/  ULDC UR4, c[0x0][0x284] ;  /* 0x0000a10000047ab9 */ /* 0x000fe20000000800 */
[----:B------:R-:W-:Y:S01]  /*1370*/  IMAD R94, R94, -0x2, R5 ;  /* 0xfffffffe5e5e7824 */ /* 0x000fe200078e0205 */
[----:B------:R-:W-:Y:S01]  /*1380*/  USEL UR44, UR43, 0x1, UP0 ;  /* 0x000000012b2c7887 */ /* 0x000fe20008000000 */
[----:B------:R-:W-:Y:S01]  /*1390*/  SHF.L.U32 R93, R6, R93, RZ ;  /* 0x0000005d065d7219 */ /* 0x000fe200000006ff */
[----:B------:R-:W-:Y:S01]  /*13a0*/  IMAD.SHL.U32 R95, R95, 0x2, RZ ;  /* 0x000000025f5f7824 */ /* 0x000fe200078e00ff */
[----:B------:R-:W-:Y:S01]  /*13b0*/  LOP3.LUT R102, R18, 0x1, RZ, 0xfc, !PT ;  /* 0x0000000112667812 */ /* 0x000fe200078efcff */
[----:B------:R-:W-:Y:S01]  /*13c0*/  VIADD R99, R4, UR4 ;  /* 0x0000000404637c36 */ /* 0x000fe20008000000 */
[C---:B----4-:R-:W-:Y:S01]  /*13d0*/  SHF.L.U64.HI R92, R8.reuse, 0x3, R9 ;  /* 0x00000003085c7819 */ /* 0x050fe20000010209 */
[----:B--2---:R-:W-:Y:S01]  /*13e0*/  IMAD.SHL.U32 R91, R8, 0x8, RZ ;  /* 0x00000008085b7824 */ /* 0x004fe200078e00ff */
[----:B------:R-:W-:Y:S01]  /*13f0*/  SHF.R.U32.HI R96, RZ, 0x7, R96 ;  /* 0x00000007ff607819 */ /* 0x000fe20000011660 */
[----:B------:R-:W-:Y:S01]  /*1400*/  IMAD.MOV.U32 R89, RZ, RZ, RZ ;  /* 0x000000ffff597224 */ /* 0x000fe200078e00ff */
[----:B------:R-:W-:Y:S01]  /*1410*/  LOP3.LUT R98, RZ, R0, RZ, 0x33, !PT ;  /* 0x00000000ff627212 */ /* 0x000fe200078e33ff */
[----:B------:R-:W-:Y:S01]  /*1420*/  UIADD3 UR44, UR43, -UR44, URZ ;  /* 0x8000002c2b2c7290 */ /* 0x000fe2000fffe03f */
[----:B------:R-:W-:Y:S01]  /*1430*/  UMOV UR40, URZ ;  /* 0x0000003f00287c82 */ /* 0x000fe20008000000 */
[----:B0-----:R-:W-:Y:S01]  /*1440*/  VIADD R97, R97, 0xffffffff ;  /* 0xffffffff61617836 */ /* 0x001fe20000000000 */
[----:B------:R-:W-:-:S09]  /*1450*/  UMOV UR42, URZ ;  /* 0x0000003f002a7c82 */ /* 0x000fd20008000000 */
.L_x_162:
[----:B0-----:R-:W0:Y:S01]  /*1460*/  SHFL.IDX PT, R0, R96, RZ, 0x1f ;  /* 0x00001fff60007589 */ /* 0x001e2200000e0000 */
[----:B-1----:R-:W1:Y:S01]  /*1470*/  S2UR UR7, SR_CgaCtaId ;  /* 0x00000000000779c3 */ /* 0x002e620000008800 */
[----:B------:R-:W-:Y:S01]  /*1480*/  UMOV UR6, 0x400 ;  /* 0x0000040000067882 */ /* 0x000fe20000000000 */
[----:B0-----:R-:W-:Y:S01]  /*1490*/  R2UR UR4, R0 ;  /* 0x00000000000472ca */ /* 0x001fe200000e0000 */
[----:B-1----:R-:W-:-:S12]  /*14a0*/  ULEA UR6, UR7, UR6, 0x18 ;  /* 0x0000000607067291 */ /* 0x002fd8000f8ec03f */
[----:B------:R-:W-:-:S04]  /*14b0*/  ULEA.HI UR5, UR4, UR4, URZ, 0x1 ;  /* 0x0000000404057291 */ /* 0x000fc8000f8f083f */
[----:B------:R-:W-:-:S04]  /*14c0*/  ULOP3.LUT UR5, UR5, 0x7fffe, URZ, 0xc0, !UPT ;  /* 0x0007fffe05057892 */ /* 0x000fc8000f8ec03f */
[----:B------:R-:W-:-:S03]  /*14d0*/  UIADD3 UR5, UR4, -UR5, URZ ;  /* 0x8000000504057290 */ /* 0x000fc6000fffe03f */
[----:B------:R-:W-:Y:S01]  /*14e0*/  ULDC UR4, c[0x0][0x28c] ;  /* 0x0000a30000047ab9 */ /* 0x000fe20000000800 */
[----:B------:R-:W-:Y:S01]  /*14f0*/  ULEA UR5, UR5, UR6, 0xd ;  /* 0x0000000605057291 */ /* 0x000fe2000f8e683f */
[----:B------:R-:W-:-:S03]  /*1500*/  ISETP.LT.AND P0, PT, RZ, UR4, PT ;  /* 0x00000004ff007c0c */ /* 0x000fc6000bf01270 */
[----:B------:R-:W-:-:S04]  /*1510*/  UIADD3 UR5, UR5, 0x100, URZ ;  /* 0x0000010005057890 */ /* 0x000fc8000fffe03f */
[----:B------:R-:W-:-:S04]  /*1520*/  USHF.R.U32.HI UR5, URZ, 0x4, UR5 ;  /* 0x000000043f057899 */ /* 0x000fc80008011605 */
[----:B------:R-:W-:-:S04]  /*1530*/  ULOP3.LUT UR5, UR5, 0x3fff, URZ, 0xc0, !UPT ;  /* 0x00003fff05057892 */ /* 0x000fc8000f8ec03f */
[----:B------:R-:W-:Y:S01]  /*1540*/  ULOP3.LUT UR45, UR5, 0x10000, URZ, 0xfc, !UPT ;  /* 0x00010000052d7892 */ /* 0x000fe2000f8efc3f */
[----:B--2345:R-:W-:Y:S11]  /*1550*/  @P0 BRA `(.L_x_17) ;  /* 0x0000000000400947 */ /* 0x03cff60003800000 */
[----:B------:R-:W-:Y:S01]  /*1560*/  MOV R0, 0x0 ;  /* 0x0000000000007802 */ /* 0x000fe20000000f00 */
[----:B------:R-:W-:Y:S01]  /*1570*/  ULDC.64 UR4, c[0x4][0x68] ;  /* 0x01001a0000047ab9 */ /* 0x000fe20000000a00 */
[----:B------:R-:W-:Y:S01]  /*1580*/  ULDC.64 UR6, c[0x4][0x8] ;  /* 0x0100020000067ab9 */ /* 0x000fe20000000a00 */
[----:B------:R-:W-:Y:S01]  /*1590*/  IMAD.U32 R4, RZ, RZ, UR4 ;  /* 0x00000004ff047e24 */ /* 0x000fe2000f8e00ff */
[----:B------:R0:W1:Y:S01]  /*15a0*/  LDC.64 R14, c[0x4][R0] ;  /* 0x01000000000e7b82 */ /* 0x0000620000000a00 */
[----:B------:R-:W-:Y:S01]  /*15b0*/  IMAD.U32 R5, RZ, RZ, UR5 ;  /* 0x00000005ff057e24 */ /* 0x000fe2000f8e00ff */
[----:B------:R-:W-:Y:S01]  /*15c0*/  ULDC.64 UR4, c[0x4][0x70] ;  /* 0x01001c0000047ab9 */ /* 0x000fe20000000a00 */
[----:B------:R-:W-:Y:S02]  /*15d0*/  IMAD.U32 R10, RZ, RZ, UR6 ;  /* 0x00000006ff0a7e24 */ /* 0x000fe4000f8e00ff */
[----:B------:R-:W-:Y:S02]  /*15e0*/  IMAD.U32 R6, RZ, RZ, UR4 ;  /* 0x00000004ff067e24 */ /* 0x000fe4000f8e00ff */
[----:B------:R-:W-:-:S02]  /*15f0*/  IMAD.U32 R7, RZ, RZ, UR5 ;  /* 0x00000005ff077e24 */ /* 0x000fc4000f8e00ff */
[----:B------:R-:W-:Y:S02]  /*1600*/  IMAD.U32 R11, RZ, RZ, UR7 ;  /* 0x00000007ff0b7e24 */ /* 0x000fe4000f8e00ff */
[----:B------:R-:W-:Y:S02]  /*1610*/  IMAD.MOV.U32 R8, RZ, RZ, 0x1e1 ;  /* 0x000001e1ff087424 */ /* 0x000fe400078e00ff */
[----:B------:R-:W-:Y:S02]  /*1620*/  IMAD.MOV.U32 R12, RZ, RZ, 0x1 ;  /* 0x00000001ff0c7424 */ /* 0x000fe400078e00ff */
[----:B0-----:R-:W-:-:S07]  /*1630*/  IMAD.MOV.U32 R13, RZ, RZ, RZ ;  /* 0x000000ffff0d7224 */ /* 0x001fce00078e00ff */
[----:B------:R-:W-:-:S07]  /*1640*/  LEPC R20, `(.L_x_17) ;  /* 0x000000001014794e */ /* 0x000fce0000000000 */
[----:B-1---5:R-:W-:Y:S05]  /*1650*/  CALL.ABS.NOINC R14 ;  /* 0x000000000e007343 */ /* 0x022fea0003c00000 */
.L_x_17:
[----:B------:R-:W-:-:S13]  /*1660*/  ISETP.NE.AND P0, PT, R102, 0x3, PT ;  /* 0x000000036600780c */ /* 0x000fda0003f05270 */
[----:B------:R-:W-:Y:S05]  /*1670*/  @!P0 BRA `(.L_x_18) ;  /* 0x0000000000048947 */ /* 0x000fea0003800000 */
[----:B------:R-:W-:Y:S01]  /*1680*/  BPT.TRAP 0x1 ;  /* 0x000000040000795c */ /* 0x000fe20000300000 */
.L_x_18:
[----:B------:R-:W0:Y:S01]  /*1690*/  S2UR UR5, SR_CgaCtaId ;  /* 0x00000000000579c3 */ /* 0x000e220000008800 */
[----:B------:R-:W-:Y:S01]  /*16a0*/  UMOV UR4, 0x400 ;  /* 0x0000040000047882 */ /* 0x000fe20000000000 */
[----:B------:R-:W-:Y:S02]  /*16b0*/  IMAD.U32 R0, RZ, RZ, UR40 ;  /* 0x00000028ff007e24 */ /* 0x000fe4000f8e00ff */
[----:B------:R-:W-:-:S03]  /*16c0*/  IMAD.U32 R3, RZ, RZ, UR42 ;  /* 0x0000002aff037e24 */ /* 0x000fc6000f8e00ff */
[----:B------:R-:W-:Y:S01]  /*16d0*/  SHF.L.U32 R0, R0, 0x1f, RZ ;  /* 0x0000001f00007819 */ /* 0x000fe200000006ff */
[----:B0-----:R-:W-:-:S06]  /*16e0*/  ULEA UR4, UR5, UR4, 0x18 ;  /* 0x0000000405047291 */ /* 0x001fcc000f8ec03f */
[----:B------:R-:W-:-:S04]  /*16f0*/  IMAD.U32 R6, RZ, RZ, UR4 ;  /* 0x00000004ff067e24 */ /* 0x000fc8000f8e00ff */
[----:B------:R-:W-:-:S04]  /*1700*/  IMAD R3, R3, 0x8, R6 ;  /* 0x0000000803037824 */ /* 0x000fc800078e0206 */
[----:B------:R0:W1:Y:S01]  /*1710*/  SYNCS.PHASECHK.TRANS64.TRYWAIT P1, [R3+URZ], R0 ;  /* 0x00000000030075a7 */ /* 0x000062000802017f */
[----:B------:R-:W-:Y:S05]  /*1720*/  @!P0 BRA `(.L_x_19) ;  /* 0x0000000000048947 */ /* 0x000fea0003800000 */
[----:B------:R-:W-:Y:S01]  /*1730*/  BPT.TRAP 0x1 ;  /* 0x000000040000795c */ /* 0x000fe20000300000 */
.L_x_19:
[----:B------:R-:W-:-:S05]  /*1740*/  IMAD.U32 R4, RZ, RZ, UR44 ;  /* 0x0000002cff047e24 */ /* 0x000fca000f8e00ff */
[----:B------:R-:W-:Y:S01]  /*1750*/  ISETP.GE.AND P2, PT, R4, 0x1, PT ;  /* 0x000000010400780c */ /* 0x000fe20003f46270 */
[----:B-1----:R-:W-:-:S12]  /*1760*/  @P1 BRA `(.L_x_20) ;  /* 0x0000000000081947 */ /* 0x002fd80003800000 */
[----:B------:R-:W1:Y:S02]  /*1770*/  SYNCS.PHASECHK.TRANS64.TRYWAIT P1, [R3+URZ], R0 ;  /* 0x00000000030075a7 */ /* 0x000e64000802017f */
[----:B-1----:R-:W-:Y:S05]  /*1780*/  @!P1 BRA `(.L_x_21) ;  /* 0x0000006800689947 */ /* 0x002fea0003800000 */
.L_x_20:
[----:B------:R-:W-:Y:S05]  /*1790*/  WARPSYNC.ALL ;  /* 0x0000000000007948 */ /* 0x000fea0003800000 */
[----:B------:R-:W-:Y:S01]  /*17a0*/  R2UR UR4, R6 ;  /* 0x00000000060472ca */ /* 0x000fe200000e0000 */
[----:B------:R-:W-:Y:S01]  /*17b0*/  ULEA UR5, UR42, UR45, 0xb ;  /* 0x0000002d2a057291 */ /* 0x000fe2000f8e583f */
[----:B------:R-:W-:Y:S01]  /*17c0*/  WARPGROUP.ARRIVE ;  /* 0x00000000000079c5 */ /* 0x000fe20000000000 */
[----:B------:R-:W-:Y:S01]  /*17d0*/  UMOV UR9, 0x40000040 ;  /* 0x4000004000097882 */ /* 0x000fe20000000000 */
[----:B------:R-:W-:-:S04]  /*17e0*/  UMOV UR11, 0x40000040 ;  /* 0x40000040000b7882 */ /* 0x000fc80000000000 */
[----:B------:R-:W-:-:S05]  /*17f0*/  UMOV UR8, UR5 ;  /* 0x0000000500087c82 */ /* 0x000fca0008000000 */
[----:B------:R-:W-:-:S04]  /*1800*/  UIADD3 UR4, UR4, 0x18100, URZ ;  /* 0x0001810004047890 */ /* 0x000fc8000fffe03f */
[----:B------:R-:W-:-:S04]  /*1810*/  USHF.R.U32.HI UR4, URZ, 0x4, UR4 ;  /* 0x000000043f047899 */ /* 0x000fc80008011604 */
[----:B------:R-:W-:-:S04]  /*1820*/  ULOP3.LUT UR4, UR4, 0x3fff, URZ, 0xc0, !UPT ;  /* 0x00003fff04047892 */ /* 0x000fc8000f8ec03f */
[----:B------:R-:W-:-:S04]  /*1830*/  ULOP3.LUT UR4, UR4, 0x10000, URZ, 0xfc, !UPT ;  /* 0x0001000004047892 */ /* 0x000fc8000f8efc3f */
[----:B------:R-:W-:-:S07]  /*1840*/  ULEA UR6, UR42, UR4, 0xb ;  /* 0x000000042a067291 */ /* 0x000fce000f8e583f */
[----:B------:R-:W-:Y:S02]  /*1850*/  UMOV UR10, UR6 ;  /* 0x00000006000a7c82 */ /* 0x000fe40008000000 */
[----:B------:R-:W-:Y:S01]  /*1860*/  HGMMA.64x128x16.F32.BF16 R24, gdesc[UR8], RZ, !UPT, gsb0 ;  /* 0x01e00000081879f0 */ /* 0x000fe2000c0018ff */
[----:B------:R-:W-:Y:S02]  /*1870*/  UIADD3 UR8, UR5, 0x2, URZ ;  /* 0x0000000205087890 */ /* 0x000fe4000fffe03f */
[----:B------:R-:W-:Y:S01]  /*1880*/  UIADD3 UR10, UR6, 0x2, URZ ;  /* 0x00000002060a7890 */ /* 0x000fe2000fffe03f */
[----:B------:R-:W-:Y:S01]  /*1890*/  UMOV UR9, 0x40000040 ;  /* 0x4000004000097882 */ /* 0x000fe20000000000 */
[----:B------:R-:W-:Y:S01]  /*18a0*/  UMOV UR11, 0x40000040 ;  /* 0x40000040000b7882 */ /* 0x000fe20000000000 */
[----:B------:R-:W-:Y:S02]  /*18b0*/  WARPGROUP.DEPBAR.LE gsb0, 0x0 ;  /* 0x00008000000079c5 */ /* 0x000fe40000010000 */
[----:B------:R-:W-:-:S06]  /*18c0*/  WARPGROUP.ARRIVE ;  /* 0x00000000000079c5 */ /* 0x000fcc0000000000 */
[----:B------:R-:W-:Y:S01]  /*18d0*/  HGMMA.64x128x16.F32.BF16 R24, gdesc[UR8], R24, gsb0 ;  /* 0x01e00000081879f0 */ /* 0x000fe20008001818 */
        /* <DEDUP_REMOVED lines=41> */
[----:B------:R-:W-:Y:S03]  /*1b70*/  HGMMA.64x128x16.F32.BF16 R24, gdesc[UR8], R24, gsb0 ;  /* 0x01e00000081879f0 */ /* 0x000fe60008001818 */
[----:B------:R-:W-:Y:S02]  /*1b80*/  WARPGROUP.DEPBAR.LE gsb0, 0x0 ;  /* 0x00008000000079c5 */ /* 0x000fe40000010000 */
[----:B------:R-:W-:Y:S05]  /*1b90*/  @!P2 BRA `(.L_x_22) ;  /* 0x000000040098a947 */ /* 0x000fea0003800000 */
[----:B------:R-:W-:Y:S01]  /*1ba0*/  UIADD3 UR5, UR42, 0x1, URZ ;  /* 0x000000012a057890 */ /* 0x000fe2000fffe03f */
[----:B01----:R-:W-:Y:S02]  /*1bb0*/  IMAD.U32 R0, RZ, RZ, UR44 ;  /* 0x0000002cff007e24 */ /* 0x003fe4000f8e00ff */
[----:B------:R-:W-:Y:S01]  /*1bc0*/  IMAD.U32 R3, RZ, RZ, UR42 ;  /* 0x0000002aff037e24 */ /* 0x000fe2000f8e00ff */
[----:B------:R-:W-:-:S04]  /*1bd0*/  UISETP.NE.AND UP0, UPT, UR5, 0x3, UPT ;  /* 0x000000030500788c */ /* 0x000fc8000bf05270 */
[----:B------:R-:W-:Y:S02]  /*1be0*/  USEL UR6, URZ, 0x1, UP0 ;  /* 0x000000013f067887 */ /* 0x000fe40008000000 */
[----:B------:R-:W-:Y:S02]  /*1bf0*/  USEL UR5, UR5, URZ, UP0 ;  /* 0x0000003f05057287 */ /* 0x000fe40008000000 */
[----:B------:R-:W-:-:S06]  /*1c00*/  ULOP3.LUT UR6, UR40, UR6, URZ, 0x3c, !UPT ;  /* 0x0000000628067292 */ /* 0x000fcc000f8e3c3f */
[----:B------:R-:W-:-:S07]  /*1c10*/  IMAD.U32 R7, RZ, RZ, UR6 ;  /* 0x00000006ff077e24 */ /* 0x000fce000f8e00ff */
.L_x_29:
[----:B------:R-:W-:Y:S05]  /*1c20*/  @!P0 BRA `(.L_x_23) ;  /* 0x0000000000048947 */ /* 0x000fea0003800000 */
[----:B------:R-:W-:Y:S01]  /*1c30*/  BPT.TRAP 0x1 ;  /* 0x000000040000795c */ /* 0x000fe20000300000 */
.L_x_23:
[----:B------:R-:W0:Y:S01]  /*1c40*/  S2UR UR7, SR_CgaCtaId ;  /* 0x00000000000779c3 */ /* 0x000e220000008800 */
[----:B------:R-:W-:Y:S01]  /*1c50*/  UMOV UR6, 0x400 ;  /* 0x0000040000067882 */ /* 0x000fe20000000000 */
[----:B------:R-:W-:Y:S01]  /*1c60*/  IMAD.U32 R5, RZ, RZ, UR5 ;  /* 0x00000005ff057e24 */ /* 0x000fe2000f8e00ff */
[----:B------:R-:W-:Y:S01]  /*1c70*/  SHF.L.U32 R4, R7, 0x1f, RZ ;  /* 0x0000001f07047819 */ /* 0x000fe200000006ff */
[----:B0-----:R-:W-:-:S06]  /*1c80*/  ULEA UR6, UR7, UR6, 0x18 ;  /* 0x0000000607067291 */ /* 0x001fcc000f8ec03f */
[----:B------:R-:W-:-:S04]  /*1c90*/  IMAD.U32 R6, RZ, RZ, UR6 ;  /* 0x00000006ff067e24 */ /* 0x000fc8000f8e00ff */
[----:B------:R-:W-:-:S04]  /*1ca0*/  IMAD R5, R5, 0x8, R6 ;  /* 0x0000000805057824 */ /* 0x000fc800078e0206 */
[----:B------:R0:W1:Y:S01]  /*1cb0*/  SYNCS.PHASECHK.TRANS64.TRYWAIT P1, [R5+URZ], R4 ;  /* 0x00000004050075a7 */ /* 0x000062000802017f */
[----:B------:R-:W-:Y:S05]  /*1cc0*/  @!P0 BRA `(.L_x_24) ;  /* 0x0000000000048947 */ /* 0x000fea0003800000 */
[----:B------:R-:W-:Y:S01]  /*1cd0*/  BPT.TRAP 0x1 ;  /* 0x000000040000795c */ /* 0x000fe20000300000 */
.L_x_24:
[----:B-1----:R-:W-:Y:S05]  /*1ce0*/  @P1 BRA `(.L_x_25) ;  /* 0x0000000000081947 */ /* 0x002fea0003800000 */
[----:B------:R-:W1:Y:S02]  /*1cf0*/  SYNCS.PHASECHK.TRANS64.TRYWAIT P1, [R5+URZ], R4 ;  /* 0x00000004050075a7 */ /* 0x000e64000802017f */
[----:B-1----:R-:W-:Y:S05]  /*1d00*/  @!P1 BRA `(.L_x_26) ;  /* 0x00000064001c9947 */ /* 0x002fea0003800000 */
.L_x_25:
[----:B------:R-:W-:Y:S01]  /*1d10*/  ULEA UR6, UR5, UR45, 0xb ;  /* 0x0000002d05067291 */ /* 0x000fe2000f8e583f */
[----:B------:R-:W-:Y:S01]  /*1d20*/  WARPGROUP.ARRIVE ;  /* 0x00000000000079c5 */ /* 0x000fe20000000000 */
[----:B------:R-:W-:Y:S01]  /*1d30*/  ULEA UR7, UR5, UR4, 0xb ;  /* 0x0000000405077291 */ /* 0x000fe2000f8e583f */
[----:B------:R-:W-:Y:S01]  /*1d40*/  UMOV UR9, 0x40000040 ;  /* 0x4000004000097882 */ /* 0x000fe20000000000 */
[----:B------:R-:W-:-:S03]  /*1d50*/  UMOV UR11, 0x40000040 ;  /* 0x40000040000b7882 */ /* 0x000fc60000000000 */
[----:B------:R-:W-:Y:S02]  /*1d60*/  UMOV UR8, UR6 ;  /* 0x0000000600087c82 */ /* 0x000fe40008000000 */
[----:B------:R-:W-:Y:S02]  /*1d70*/  UMOV UR10, UR7 ;  /* 0x00000007000a7c82 */ /* 0x000fe40008000000 */
[----:B------:R-:W-:Y:S01]  /*1d80*/  HGMMA.64x128x16.F32.BF16 R24, gdesc[UR8], R24, gsb0 ;  /* 0x01e00000081879f0 */ /* 0x000fe20008001818 */
[----:B------:R-:W-:Y:S02]  /*1d90*/  UIADD3 UR8, UR6, 0x2, URZ ;  /* 0x0000000206087890 */ /* 0x000fe4000fffe03f */
[----:B------:R-:W-:Y:S01]  /*1da0*/  UIADD3 UR10, UR7, 0x2, URZ ;  /* 0x00000002070a7890 */ /* 0x000fe2000fffe03f */
[----:B------:R-:W-:Y:S01]  /*1db0*/  UMOV UR9, 0x40000040 ;  /* 0x4000004000097882 */ /* 0x000fe20000000000 */
[----:B------:R-:W-:Y:S01]  /*1dc0*/  UMOV UR11, 0x40000040 ;  /* 0x40000040000b7882 */ /* 0x000fe20000000000 */
[----:B------:R-:W-:-:S02]  /*1dd0*/  WARPGROUP.DEPBAR.LE gsb0, 0x0 ;  /* 0x00008000000079c5 */ /* 0x000fc40000010000 */
        /* <DEDUP_REMOVED lines=46> */
[----:B------:R-:W-:Y:S01]  /*20c0*/  BPT.TRAP 0x1 ;  /* 0x000000040000795c */ /* 0x000fe20000300000 */
.L_x_27:
[----:B------:R-:W-:-:S13]  /*20d0*/  ISETP.NE.AND P1, PT, R22, RZ, PT ;  /* 0x000000ff1600720c */ /* 0x000fda0003f25270 */
[----:B01----:R-:W-:-:S04]  /*20e0*/  @P1 IMAD R4, R3, 0x8, R6 ;  /* 0x0000000803041824 */ /* 0x003fc800078e0206 */
[----:B------:R-:W-:-:S05]  /*20f0*/  @P1 VIADD R4, R4, 0x18 ;  /* 0x0000001804041836 */ /* 0x000fca0000000000 */
[----:B------:R-:W-:-:S04]  /*2100*/  @P1 PRMT R4, R19, 0x654, R4 ;  /* 0x0000065413041816 */ /* 0x000fc80000000004 */
[----:B------:R0:W-:Y:S01]  /*2110*/  @P1 SYNCS.ARRIVE.TRANS64.RED.A1T0 RZ, [R4+URZ], RZ ;  /* 0x000000ff04ff19a7 */ /* 0x0001e2000810043f */
[----:B------:R-:W-:-:S13]  /*2120*/  ISETP.GT.U32.AND P1, PT, R18, 0x1, PT ;  /* 0x000000011200780c */ /* 0x000fda0003f24070 */
[----:B0-----:R-:W-:Y:S05]  /*2130*/  @P1 BRA `(.L_x_28) ;  /* 0x0000000000041947 */ /* 0x001fea0003800000 */
[----:B------:R-:W-:Y:S01]  /*2140*/  BPT.TRAP 0x1 ;  /* 0x000000040000795c */ /* 0x000fe20000300000 */
.L_x_28:
[----:B------:R-:W-:Y:S01]  /*2150*/  UIADD3 UR5, UR5, 0x1, URZ ;  /* 0x0000000105057890 */ /* 0x000fe2000fffe03f */
[C---:B------:R-:W-:Y:S01]  /*2160*/  ISETP.GT.AND P2, PT, R0.reuse, 0x1, PT ;  /* 0x000000010000780c */ /* 0x040fe20003f44270 */
[----:B------:R-:W-:Y:S02]  /*2170*/  VIADD R3, R3, 0x1 ;  /* 0x0000000103037836 */ /* 0x000fe40000000000 */
[----:B------:R-:W-:Y:S01]  /*2180*/  UISETP.NE.AND UP0, UPT, UR5, 0x3, UPT ;  /* 0x000000030500788c */ /* 0x000fe2000bf05270 */
[----:B------:R-:W-:Y:S02]  /*2190*/  VIADD R0, R0, 0xffffffff ;  /* 0xffffffff00007836 */ /* 0x000fe40000000000 */
[C---:B------:R-:W-:Y:S01]  /*21a0*/  ISETP.NE.AND P1, PT, R3.reuse, 0x3, PT ;  /* 0x000000030300780c */ /* 0x040fe20003f25270 */
[----:B------:R-:W-:Y:S02]  /*21b0*/  USEL UR6, URZ, 0x1, UP0 ;  /* 0x000000013f067887 */ /* 0x000fe40008000000 */
[----:B------:R-:W-:Y:S01]  /*21c0*/  USEL UR5, UR5, URZ, UP0 ;  /* 0x0000003f05057287 */ /* 0x000fe20008000000 */
[----:B------:R-:W-:-:S03]  /*21d0*/  SEL R3, R3, RZ, P1 ;  /* 0x000000ff03037207 */ /* 0x000fc60000800000 */
[----:B------:R-:W-:Y:S01]  /*21e0*/  LOP3.LUT R7, R7, UR6, RZ, 0x3c, !PT ;  /* 0x0000000607077c12 */ /* 0x000fe2000f8e3cff */
[----:B------:R-:W-:Y:S07]  /*21f0*/  @P2 BRA `(.L_x_29) ;  /* 0xfffffff800882947 */ /* 0x000fee000383ffff */
.L_x_22:
[----:B01----:R-:W0:Y:S02]  /*2200*/  LDC R0, c[0x0][0x28c] ;  /* 0x0000a300ff007b82 */ /* 0x003e240000000800 */
[----:B0-----:R-:W-:-:S13]  /*2210*/  ISETP.GE.AND P1, PT, R0, 0x1, PT ;  /* 0x000000010000780c */ /* 0x001fda0003f26270 */
[----:B------:R-:W-:Y:S05]  /*2220*/  @!P1 BRA `(.L_x_30) ;  /* 0x0000000000449947 */ /* 0x000fea0003800000 */
[----:B------:R-:W-:Y:S05]  /*2230*/  @!P0 BRA `(.L_x_31) ;  /* 0x0000000000048947 */ /* 0x000fea0003800000 */
[----:B------:R-:W-:Y:S01]  /*2240*/  BPT.TRAP 0x1 ;  /* 0x000000040000795c */ /* 0x000fe20000300000 */
.L_x_31:
[----:B------:R-:W-:-:S13]  /*2250*/  ISETP.NE.AND P0, PT, R22, RZ, PT ;  /* 0x000000ff1600720c */ /* 0x000fda0003f05270 */
[----:B------:R-:W-:-:S05]  /*2260*/  VOTEU.ANY UP0, P0 ;  /* 0x00000000003f7886 */ /* 0x000fca0000000100 */
[----:B------:R-:W-:-:S06]  /*2270*/  @UP0 UIADD3 UR4, UR44, UR42, URZ ;  /* 0x0000002a2c040290 */ /* 0x000fcc000fffe03f */
[----:B------:R-:W-:Y:S02]  /*2280*/  IMAD.U32 R4, RZ, RZ, UR4 ;  /* 0x00000004ff047e24 */ /* 0x000fe4000f8e00ff */
[----:B------:R-:W-:Y:S02]  /*2290*/  IMAD.U32 R3, RZ, RZ, UR4 ;  /* 0x00000004ff037e24 */ /* 0x000fe4000f8e00ff */
[----:B------:R-:W-:-:S05]  /*22a0*/  @P0 IMAD.WIDE.U32 R4, R4, -0x55555555, RZ ;  /* 0xaaaaaaab04040825 */ /* 0x000fca00078e00ff */
[----:B------:R-:W-:-:S05]  /*22b0*/  @P0 SHF.R.U32.HI R0, RZ, 0x1, R5 ;  /* 0x00000001ff000819 */ /* 0x000fca0000011605 */
[----:B------:R-:W-:-:S04]  /*22c0*/  @P0 IMAD R0, R0, -0x3, R3 ;  /* 0xfffffffd00000824 */ /* 0x000fc800078e0203 */
[----:B------:R-:W-:-:S04]  /*22d0*/  @P0 IMAD R0, R0, 0x8, R6 ;  /* 0x0000000800000824 */ /* 0x000fc800078e0206 */
[----:B------:R-:W-:-:S05]  /*22e0*/  @P0 VIADD R0, R0, 0x18 ;  /* 0x0000001800000836 */ /* 0x000fca0000000000 */
[----:B------:R-:W-:-:S04]  /*22f0*/  @P0 PRMT R0, R19, 0x654, R0 ;  /* 0x0000065413000816 */ /* 0x000fc80000000000 */
[----:B------:R0:W-:Y:S01]  /*2300*/  @P0 SYNCS.ARRIVE.TRANS64.RED.A1T0 RZ, [R0+URZ], RZ ;  /* 0x000000ff00ff09a7 */ /* 0x0001e2000810043f */
[----:B------:R-:W-:-:S13]  /*2310*/  ISETP.GT.U32.AND P0, PT, R18, 0x1, PT ;  /* 0x000000011200780c */ /* 0x000fda0003f04070 */
[----:B0-----:R-:W-:Y:S05]  /*2320*/  @P0 BRA `(.L_x_30) ;  /* 0x0000000000040947 */ /* 0x001fea0003800000 */
[----:B------:R-:W-:Y:S01]  /*2330*/  BPT.TRAP 0x1 ;  /* 0x000000040000795c */ /* 0x000fe20000300000 */
.L_x_30:
[----:B------:R-:W-:Y:S01]  /*2340*/  IMAD.SHL.U32 R100, R100, 0x80, RZ ;  /* 0x0000008064647824 */ /* 0x000fe200078e00ff */
[----:B------:R-:W-:Y:S01]  /*2350*/  UIADD3 UR42, UR43, UR42, URZ ;  /* 0x0000002a2b2a7290 */ /* 0x000fe2000fffe03f */
[----:B------:R-:W-:Y:S01]  /*2360*/  SHF.R.S32.HI R11, RZ, 0x1f, R101 ;  /* 0x0000001fff0b7819 */ /* 0x000fe20000011465 */
[----:B------:R-:W-:Y:S01]  /*2370*/  UISETP.GE.U32.AND UP1, UPT, UR43, 0x3, UPT ;  /* 0x000000032b00788c */ /* 0x000fe2000bf26070 */
[----:B------:R-:W-:Y:S01]  /*2380*/  IMAD.SHL.U32 R6, R103, 0x80, RZ ;  /* 0x0000008067067824 */ /* 0x000fe200078e00ff */
[----:B------:R-:W-:Y:S01]  /*2390*/  ULDC UR7, c[0x0][0x288] ;  /* 0x0000a20000077ab9 */ /* 0x000fe20000000800 */
[C---:B------:R-:W-:Y:S01]  /*23a0*/  LOP3.LUT R8, R100.reuse, 0x6, R95, 0xf8, !PT ;  /* 0x0000000664087812 */ /* 0x040fe200078ef85f */
[----:B------:R-:W-:Y:S01]  /*23b0*/  UISETP.GT.U32.AND UP0, UPT, UR42, 0x2, UPT ;  /* 0x000000022a00788c */ /* 0x000fe2000bf04070 */
[----:B------:R-:W-:Y:S01]  /*23c0*/  ISETP.GE.AND P0, PT, R100, UR7, PT ;  /* 0x0000000764007c0c */ /* 0x000fe2000bf06270 */
[----:B------:R-:W-:Y:S01]  /*23d0*/  ULDC.64 UR4, c[0x0][0x5d0] ;  /* 0x0001740000047ab9 */ /* 0x000fe20000000a00 */
[--C-:B------:R-:W-:Y:S01]  /*23e0*/  SHF.R.S32.HI R9, RZ, 0x1f, R8.reuse ;  /* 0x0000001fff097819 */ /* 0x100fe20000011408 */
[----:B------:R-:W-:Y:S01]  /*23f0*/  ULDC UR10, c[0x0][0x284] ;  /* 0x0000a100000a7ab9 */ /* 0x000fe20000000800 */
[----:B------:R-:W-:Y:S01]  /*2400*/  IMAD R0, R11, UR4, RZ ;  /* 0x000000040b007c24 */ /* 0x000fe2000f8e02ff */
[----:B------:R-:W-:Y:S01]  /*2410*/  UISETP.LT.U32.AND UP0, UPT, UR43, 0x3, UP0 ;  /* 0x000000032b00788c */ /* 0x000fe20008701070 */
[----:B------:R-:W-:Y:S01]  /*2420*/  ISETP.GE.OR P0, PT, R6, UR10, P0 ;  /* 0x0000000a06007c0c */ /* 0x000fe20008706670 */
[----:B------:R-:W-:Y:S01]  /*2430*/  IMAD.WIDE.U32 R4, R101, UR4, R8 ;  /* 0x0000000465047c25 */ /* 0x000fe2000f8e0008 */
[----:B------:R-:W-:Y:S01]  /*2440*/  ULDC.64 UR8, c[0x0][0x5c8] ;  /* 0x0001720000087ab9 */ /* 0x000fe20000000a00 */
[----:B------:R-:W-:-:S02]  /*2450*/  USEL UR6, URZ, 0x1, !UP0 ;  /* 0x000000013f067887 */ /* 0x000fc4000c000000 */
[----:B------:R-:W-:Y:S01]  /*2460*/  IMAD R3, R101, UR5, R0 ;  /* 0x0000000565037c24 */ /* 0x000fe2000f8e0200 */
[----:B------:R-:W-:Y:S01]  /*2470*/  @UP1 UIMAD.WIDE.U32 UR4, UR42, -0x55555555, URZ ;  /* 0xaaaaaaab2a0418a5 */ /* 0x000fe2000f8e003f */
[----:B------:R-:W-:Y:S01]  /*2480*/  IMAD.WIDE R104, R103, 0x80, R88 ;  /* 0x0000008067687825 */ /* 0x000fe200078e0258 */
[----:B------:R-:W-:Y:S02]  /*2490*/  ULOP3.LUT UR40, UR40, UR6, URZ, 0x3c, !UPT ;  /* 0x0000000628287292 */ /* 0x000fe4000f8e3c3f */
[----:B------:R-:W-:Y:S01]  /*24a0*/  @UP1 USHF.R.U32.HI UR4, URZ, 0x1, UR5 ;  /* 0x000000013f041899 */ /* 0x000fe20008011605 */
[----:B------:R-:W-:Y:S02]  /*24b0*/  IMAD.IADD R5, R5, 0x1, R3 ;  /* 0x0000000105057824 */ /* 0x000fe400078e0203 */
[----:B------:R-:W-:Y:S01]  /*24c0*/  IMAD R3, R105, UR8, RZ ;  /* 0x0000000869037c24 */ /* 0x000fe2000f8e02ff */
[----:B------:R-:W-:Y:S01]  /*24d0*/  @UP1 ULOP3.LUT UR40, UR40, 0x1, UR4, 0x78, !UPT ;  /* 0x0000000128281892 */ /* 0x000fe2000f8e7804 */
[----:B------:R-:W-:-:S04]  /*24e0*/  IMAD.WIDE.U32 R106, R104, UR8, R4 ;  /* 0x00000008686a7c25 */ /* 0x000fc8000f8e0004 */
[----:B------:R-:W-:Y:S02]  /*24f0*/  IMAD R7, R104, UR9, R3 ;  /* 0x0000000968077c24 */ /* 0x000fe4000f8e0203 */
[----:B------:R-:W-:Y:S01]  /*2500*/  IMAD.MOV.U32 R0, RZ, RZ, -0x1 ;  /* 0xffffffffff007424 */ /* 0x000fe200078e00ff */
[----:B------:R-:W-:Y:S06]  /*2510*/  @P0 BRA `(.L_x_32) ;  /* 0x00000040001c0947 */ /* 0x000fec0003800000 */
[----:B-----5:R-:W-:Y:S01]  /*2520*/  FSETP.NEU.AND P0, PT, R90, RZ, PT ;  /* 0x000000ff5a00720b */ /* 0x020fe20003f0d000 */
[----:B------:R-:W-:Y:S01]  /*2530*/  IMAD.IADD R4, R94, 0x1, -R100 ;  /* 0x000000015e047824 */ /* 0x000fe200078e0a64 */
[----:B------:R-:W-:Y:S01]  /*2540*/  BSSY B0, `(.L_x_32) ;  /* 0x0000404000007945 */ /* 0x000fe20003800000 */
[----:B------:R-:W-:Y:S02]  /*2550*/  IMAD.IADD R3, R99, 0x1, -R6 ;  /* 0x0000000163037824 */ /* 0x000fe400078e0a06 */
[----:B------:R-:W-:Y:S01]  /*2560*/  IMAD.IADD R103, R107, 0x1, R7 ;  /* 0x000000016b677824 */ /* 0x000fe200078e0207 */
[----:B------:R-:W-:-:S04]  /*2570*/  ISETP.GT.AND P2, PT, R4, RZ, PT ;  /* 0x000000ff0400720c */ /* 0x000fc80003f44270 */
[----:B------:R-:W-:-:S03]  /*2580*/  ISETP.GT.AND P1, PT, R3, RZ, P2 ;  /* 0x000000ff0300720c */ /* 0x000fc60001724270 */
[----:B------:R-:W-:Y:S10]  /*2590*/  @!P0 BRA `(.L_x_33) ;  /* 0x0000002c00288947 */ /* 0x000ff40003800000 */
[----:B------:R-:W0:Y:S01]  /*25a0*/  LDC.64 R110, c[0x0][0x5b8] ;  /* 0x00016e00ff6e7b82 */ /* 0x000e220000000a00 */
[----:B------:R-:W-:-:S07]  /*25b0*/  ULDC.64 UR4, c[0x0][0x5c0] ;  /* 0x0001700000047ab9 */ /* 0x000fce0000000a00 */
[----:B------:R-:W1:Y:S08]  /*25c0*/  LDC.64 R112, c[0x0][0x5b0] ;  /* 0x00016c00ff707b82 */ /* 0x000e700000000a00 */
[----:B------:R-:W2:Y:S01]  /*25d0*/  LDC.64 R114, c[0x0][0x5a8] ;  /* 0x00016a00ff727b82 */ /* 0x000ea20000000a00 */
[-C--:B0-----:R-:W-:Y:S02]  /*25e0*/  IMAD R6, R11, R110.reuse, RZ ;  /* 0x0000006e0b067224 */ /* 0x081fe400078e02ff */
[----:B------:R-:W-:-:S04]  /*25f0*/  IMAD.WIDE.U32 R108, R101, R110, R8 ;  /* 0x0000006e656c7225 */ /* 0x000fc800078e0008 */
[----:B------:R-:W-:Y:S02]  /*2600*/  IMAD R107, R101, R111, R6 ;  /* 0x0000006f656b7224 */ /* 0x000fe400078e0206 */
[-C--:B-1----:R-:W-:Y:S02]  /*2610*/  IMAD R5, R105, R112.reuse, RZ ;  /* 0x0000007069057224 */ /* 0x082fe400078e02ff */
[----:B------:R-:W-:Y:S02]  /*2620*/  IMAD.IADD R13, R109, 0x1, R107 ;  /* 0x000000016d0d7824 */ /* 0x000fe400078e026b */
[----:B------:R-:W-:Y:S02]  /*2630*/  IMAD.MOV.U32 R12, RZ, RZ, R108 ;  /* 0x000000ffff0c7224 */ /* 0x000fe400078e006c */
[C---:B------:R-:W-:Y:S02]  /*2640*/  IMAD R111, R104.reuse, R113, R5 ;  /* 0x00000071686f7224 */ /* 0x040fe400078e0205 */
[----:B------:R-:W-:-:S04]  /*2650*/  IMAD.WIDE.U32 R6, R104, R112, R12 ;  /* 0x0000007068067225 */ /* 0x000fc800078e000c */
[----:B------:R-:W-:Y:S01]  /*2660*/  IMAD.IADD R5, R7, 0x1, R111 ;  /* 0x0000000107057824 */ /* 0x000fe200078e026f */
[----:B--2---:R-:W-:-:S04]  /*2670*/  LEA R14, P0, R6, R114, 0x1 ;  /* 0x00000072060e7211 */ /* 0x004fc800078008ff */
[----:B------:R-:W-:-:S05]  /*2680*/  LEA.HI.X R15, R6, R115, R5, 0x1, P0 ;  /* 0x00000073060f7211 */ /* 0x000fca00000f0c05 */
[----:B------:R0:W2:Y:S01]  /*2690*/  @P1 LDG.E.LTC128B.U16 R5, desc[UR36][R14.64] ;  /* 0x000000240e051981 */ /* 0x0000a2000c1e1520 */
[----:B------:R-:W-:Y:S01]  /*26a0*/  LEA R10, P0, R106, UR4, 0x1 ;  /* 0x000000046a0a7c11 */ /* 0x000fe2000f8008ff */
[----:B------:R-:W-:Y:S01]  /*26b0*/  IMAD.WIDE.U32 R6, R104, R112, R8 ;  /* 0x0000007068067225 */ /* 0x000fe200078e0008 */
[----:B------:R-:W-:Y:S03]  /*26c0*/  BSSY B1, `(.L_x_34) ;  /* 0x0000012000017945 */ /* 0x000fe60003800000 */
[----:B------:R-:W-:Y:S02]  /*26d0*/  IMAD.IADD R7, R111, 0x1, R7 ;  /* 0x000000016f077824 */ /* 0x000fe400078e0207 */
[----:B------:R-:W-:Y:S01]  /*26e0*/  IMAD.WIDE.U32 R20, R101, R110, R6 ;  /* 0x0000006e65147225 */ /* 0x000fe200078e0006 */
[----:B0-----:R-:W-:-:S03]  /*26f0*/  SHF.L.U64.HI R15, R112, 0x3, R113 ;  /* 0x00000003700f7819 */ /* 0x001fc60000010271 */
[----:B------:R-:W-:Y:S01]  /*2700*/  IMAD.IADD R7, R107, 0x1, R21 ;  /* 0x000000016b077824 */ /* 0x000fe200078e0215 */
[----:B------:R-:W-:Y:S01]  /*2710*/  LEA R6, P4, R20, R114, 0x1 ;  /* 0x0000007214067211 */ /* 0x000fe200078808ff */
[----:B------:R-:W-:-:S03]  /*2720*/  IMAD.SHL.U32 R14, R112, 0x8, RZ ;  /* 0x00000008700e7824 */ /* 0x000fc600078e00ff */
[----:B------:R-:W-:Y:S01]  /*2730*/  LEA.HI.X R7, R20, R115, R7, 0x1, P4 ;  /* 0x0000007314077211 */ /* 0x000fe200020f0c07 */
[----:B--2---:R-:W-:-:S04]  /*2740*/  IMAD.U32 R11, R5, 0x10000, RZ ;  /* 0x00010000050b7824 */ /* 0x004fc800078e00ff */
[----:B------:R-:W-:-:S04]  /*2750*/  FMUL R11, R11, R90 ;  /* 0x0000005a0b0b7220 */ /* 0x000fc80000400000 */
[----:B------:R-:W-:Y:S01]  /*2760*/  FFMA R24, R24, R23, R11 ;  /* 0x0000001718187223 */ /* 0x000fe2000000000b */
[----:B------:R-:W-:Y:S02]  /*2770*/  LEA.HI.X R11, R106, UR5, R103, 0x1, P0 ;  /* 0x000000056a0b7c11 */ /* 0x000fe400080f0c67 */
[----:B------:R-:W-:Y:S02]  /*2780*/  ISETP.GT.AND P0, PT, R4, 0x1, PT ;  /* 0x000000010400780c */ /* 0x000fe40003f04270 */
[----:B------:R-:W-:Y:S02]  /*2790*/  F2FP.BF16.F32.PACK_AB R24, RZ, R24 ;  /* 0x00000018ff18723e */ /* 0x000fe400000010ff */
[----:B------:R-:W-:-:S03]  /*27a0*/  ISETP.GT.AND P3, PT, R3, RZ, P0 ;  /* 0x000000ff0300720c */ /* 0x000fc60000764270 */
[----:B------:R0:W-:Y:S10]  /*27b0*/  @P1 STG.E.U16 desc[UR36][R10.64], R24 ;  /* 0x000000180a001986 */ /* 0x0001f4000c101524 */
[----:B------:R-:W-:Y:S05]  /*27c0*/  @!P3 BRA `(.L_x_35) ;  /* 0x000000000004b947 */ /* 0x000fea0003800000 */
[----:B------:R1:W5:Y:S02]  /*27d0*/  LDG.E.LTC128B.U16 R5, desc[UR36][R6.64+0x2] ;  /* 0x0000022406057981 */ /* 0x000364000c1e1520 */
.L_x_35:
[----:B------:R-:W-:Y:S05]  /*27e0*/  BSYNC B1 ;  /* 0x0000000000017941 */ /* 0x000fea0003800000 */
.L_x_34:
[----:B-----5:R-:W-:Y:S01]  /*27f0*/  IMAD.U32 R103, R5, 0x10000, RZ ;  /* 0x0001000005677824 */ /* 0x020fe200078e00ff */
[----:B------:R-:W-:Y:S01]  /*2800*/  ISETP.GT.AND P2, PT, R3, 0x8, P2 ;  /* 0x000000080300780c */ /* 0x000fe20001744270 */
[----:B------:R-:W-:Y:S01]  /*2810*/  IMAD.WIDE.U32 R20, R104, R112, R14 ;  /* 0x0000007068147225 */ /* 0x000fe200078e000e */
[----:B0-----:R-:W-:-:S03]  /*2820*/  PRMT R24, R5, 0x7610, R24 ;  /* 0x0000761005187816 */ /* 0x001fc60000000018 */
[----:B------:R-:W-:Y:S01]  /*2830*/  FMUL R12, R103, R90 ;  /* 0x0000005a670c7220 */ /* 0x000fe20000400000 */
[----:B------:R-:W-:Y:S01]  /*2840*/  IMAD.IADD R111, R111, 0x1, R21 ;  /* 0x000000016f6f7824 */ /* 0x000fe200078e0215 */
[----:B------:R-:W-:Y:S02]  /*2850*/  IADD3 R108, P1, R108, R20, RZ ;  /* 0x000000146c6c7210 */ /* 0x000fe40007f3e0ff */
[----:B------:R-:W-:-:S03]  /*2860*/  FFMA R12, R25, R23, R12 ;  /* 0x00000017190c7223 */ /* 0x000fc6000000000c */
[----:B------:R-:W-:Y:S02]  /*2870*/  IMAD.X R13, R111, 0x1, R13, P1 ;  /* 0x000000016f0d7824 */ /* 0x000fe400008e060d */
[----:B------:R-:W-:Y:S02]  /*2880*/  F2FP.BF16.F32.PACK_AB R12, RZ, R12 ;  /* 0x0000000cff0c723e */ /* 0x000fe400000010ff */
[----:B------:R-:W-:Y:S02]  /*2890*/  LEA R14, P1, R108, R114, 0x1 ;  /* 0x000000726c0e7211 */ /* 0x000fe400078208ff */
[----:B------:R-:W-:Y:S02]  /*28a0*/  PRMT R21, R12, 0x7610, R21 ;  /* 0x000076100c157816 */ /* 0x000fe40000000015 */
[----:B------:R-:W-:-:S03]  /*28b0*/  LEA.HI.X R15, R108, R115, R13, 0x1, P1 ;  /* 0x000000736c0f7211 */ /* 0x000fc600008f0c0d */
[----:B------:R0:W-:Y:S04]  /*28c0*/  @P3 STG.E.U16 desc[UR36][R10.64+0x2], R21 ;  /* 0x000002150a003986 */ /* 0x0001e8000c101524 */
[----:B------:R-:W2:Y:S01]  /*28d0*/  @P2 LDG.E.LTC128B.U16 R24, desc[UR36][R14.64] ;  /* 0x000000240e182981 */ /* 0x000ea2000c1e1520 */
[----:B------:R-:W-:Y:S01]  /*28e0*/  IADD3 R20, P1, R8, R20, RZ ;  /* 0x0000001408147210 */ /* 0x000fe20007f3e0ff */
[----:B------:R-:W-:Y:S01]  /*28f0*/  BSSY B1, `(.L_x_36) ;  /* 0x0000011000017945 */ /* 0x000fe20003800000 */
[----:B------:R-:W-:Y:S02]  /*2900*/  SHF.L.U64.HI R13, R91, 0x1, R92 ;  /* 0x000000015b0d7819 */ /* 0x000fe4000001025c */
[----:B------:R-:W-:Y:S01]  /*2910*/  ISETP.GT.AND P0, PT, R3, 0x8, P0 ;  /* 0x000000080300780c */ /* 0x000fe20000704270 */
[----:B0-----:R-:W-:Y:S01]  /*2920*/  IMAD.X R21, R9, 0x1, R111, P1 ;  /* 0x0000000109157824 */ /* 0x001fe200008e066f */
[----:B------:R-:W-:Y:S01]  /*2930*/  LEA R12, P1, R91, R10, 0x1 ;  /* 0x0000000a5b0c7211 */ /* 0x000fe200078208ff */
[----:B------:R-:W-:-:S04]  /*2940*/  IMAD.WIDE.U32 R20, R101, R110, R20 ;  /* 0x0000006e65147225 */ /* 0x000fc800078e0014 */
[----:B------:R-:W-:Y:S01]  /*2950*/  IMAD.X R13, R13, 0x1, R11, P1 ;  /* 0x000000010d0d7824 */ /* 0x000fe200008e060b */
[----:B------:R-:W-:Y:S01]  /*2960*/  LEA R8, P3, R20, R114, 0x1 ;  /* 0x0000007214087211 */ /* 0x000fe200078608ff */
[----:B------:R-:W-:-:S05]  /*2970*/  IMAD.IADD R9, R107, 0x1, R21 ;  /* 0x000000016b097824 */ /* 0x000fca00078e0215 */
[----:B------:R-:W-:Y:S01]  /*2980*/  LEA.HI.X R9, R20, R115, R9, 0x1, P3 ;  /* 0x0000007314097211 */ /* 0x000fe200018f0c09 */
[----:B--2---:R-:W-:-:S04]  /*2990*/  IMAD.U32 R5, R24, 0x10000, RZ ;  /* 0x0001000018057824 */ /* 0x004fc800078e00ff */
[----:B------:R-:W-:-:S04]  /*29a0*/  FMUL R5, R5, R90 ;  /* 0x0000005a05057220 */ /* 0x000fc80000400000 */
[----:B------:R-:W-:-:S05]  /*29b0*/  FFMA R5, R26, R23, R5 ;  /* 0x000000171a057223 */ /* 0x000fca0000000005 */
[----:B------:R-:W-:-:S05]  /*29c0*/  F2FP.BF16.F32.PACK_AB R5, RZ, R5 ;  /* 0x00000005ff05723e */ /* 0x000fca00000010ff */
[----:B------:R0:W-:Y:S01]  /*29d0*/  @P2 STG.E.U16 desc[UR36][R12.64], R5 ;  /* 0x000000050c002986 */ /* 0x0001e2000c101524 */
[----:B------:R-:W-:Y:S05]  /*29e0*/  @!P0 BRA `(.L_x_37) ;  /* 0x0000000000048947 */ /* 0x000fea0003800000 */
[----:B------:R2:W5:Y:S02]  /*29f0*/  LDG.E.LTC128B.U16 R24, desc[UR36][R8.64+0x2] ;  /* 0x0000022408187981 */ /* 0x000564000c1e1520 */
.L_x_37:
[----:B------:R-:W-:Y:S05]  /*2a00*/  BSYNC B1 ;  /* 0x0000000000017941 */ /* 0x000fea0003800000 */
.L_x_36:
[----:B0----5:R-:W-:Y:S01]  /*2a10*/  IMAD.U32 R5, R24, 0x10000, RZ ;  /* 0x0001000018057824 */ /* 0x021fe200078e00ff */
[----:B------:R-:W-:Y:S01]  /*2a20*/  ISETP.GT.AND P1, PT, R4, 0x8, PT ;  /* 0x000000080400780c */ /* 0x000fe20003f24270 */
[----:B------:R-:W-:Y:S02]  /*2a30*/  BSSY B1, `(.L_x_38) ;  /* 0x0000008000017945 */ /* 0x000fe40003800000 */
[----:B------:R-:W-:Y:S01]  /*2a40*/  FMUL R14, R5, R90 ;  /* 0x0000005a050e7220 */ /* 0x000fe20000400000 */
[----:B------:R-:W-:-:S03]  /*2a50*/  ISETP.GT.AND P2, PT, R3, RZ, P1 ;  /* 0x000000ff0300720c */ /* 0x000fc60000f44270 */
[----:B------:R-:W-:-:S05]  /*2a60*/  FFMA R14, R27, R23, R14 ;  /* 0x000000171b0e7223 */ /* 0x000fca000000000e */
[----:B------:R-:W-:-:S05]  /*2a70*/  F2FP.BF16.F32.PACK_AB R14, RZ, R14 ;  /* 0x0000000eff0e723e */ /* 0x000fca00000010ff */
[----:B------:R0:W-:Y:S01]  /*2a80*/  @P0 STG.E.U16 desc[UR36][R12.64+0x2], R14 ;  /* 0x0000020e0c000986 */ /* 0x0001e2000c101524 */
[----:B------:R-:W-:Y:S05]  /*2a90*/  @!P2 BRA `(.L_x_39) ;  /* 0x000000000004a947 */ /* 0x000fea0003800000 */
[----:B------:R3:W5:Y:S02]  /*2aa0*/  LDG.E.LTC128B.U16 R24, desc[UR36][R6.64+0x10] ;  /* 0x0000102406187981 */ /* 0x000764000c1e1520 */
.L_x_39:
[----:B------:R-:W-:Y:S05]  /*2ab0*/  BSYNC B1 ;  /* 0x0000000000017941 */ /* 0x000fea0003800000 */
.L_x_38:
[----:B-----5:R-:W-:Y:S01]  /*2ac0*/  IMAD.U32 R5, R24, 0x10000, RZ ;  /* 0x0001000018057824 */ /* 0x020fe200078e00ff */
        /* <DEDUP_REMOVED lines=9> */
.L_x_41:
[----:B------:R-:W-:Y:S05]  /*2b60*/  BSYNC B1 ;  /* 0x0000000000017941 */ /* 0x000fea0003800000 */
.L_x_40:
[----:B----45:R-:W-:Y:S01]  /*2b70*/  IMAD.U32 R5, R24, 0x10000, RZ ;  /* 0x0001000018057824 */ /* 0x030fe200078e00ff */
[----:B------:R-:W-:Y:S01]  /*2b80*/  ISETP.GT.AND P1, PT, R3, 0x8, P1 ;  /* 0x000000080300780c */ /* 0x000fe20000f24270 */
[----:B------:R-:W-:Y:S02]  /*2b90*/  BSSY B1, `(.L_x_42) ;  /* 0x0000007000017945 */ /* 0x000fe40003800000 */
[----:B0-----:R-:W-:-:S04]  /*2ba0*/  FMUL R14, R5, R90 ;  /* 0x0000005a050e7220 */ /* 0x001fc80000400000 */
[----:B------:R-:W-:-:S05]  /*2bb0*/  FFMA R14, R29, R23, R14 ;  /* 0x000000171d0e7223 */ /* 0x000fca000000000e */
[----:B------:R-:W-:-:S05]  /*2bc0*/  F2FP.BF16.F32.PACK_AB R14, RZ, R14 ;  /* 0x0000000eff0e723e */ /* 0x000fca00000010ff */
[----:B------:R0:W-:Y:S01]  /*2bd0*/  @P3 STG.E.U16 desc[UR36][R10.64+0x12], R14 ;  /* 0x0000120e0a003986 */ /* 0x0001e2000c101524 */
[----:B------:R-:W-:Y:S05]  /*2be0*/  @!P1 BRA `(.L_x_43) ;  /* 0x0000000000049947 */ /* 0x000fea0003800000 */
[----:B------:R4:W5:Y:S02]  /*2bf0*/  LDG.E.LTC128B.U16 R24, desc[UR36][R8.64+0x10] ;  /* 0x0000102408187981 */ /* 0x000964000c1e1520 */
.L_x_43:
[----:B------:R-:W-:Y:S05]  /*2c00*/  BSYNC B1 ;  /* 0x0000000000017941 */ /* 0x000fea0003800000 */
.L_x_42:
[----:B-----5:R-:W-:Y:S01]  /*2c10*/  IMAD.U32 R5, R24, 0x10000, RZ ;  /* 0x0001000018057824 */ /* 0x020fe200078e00ff */
[----:B------:R-:W-:Y:S01]  /*2c20*/  ISETP.GT.AND P0, PT, R3, 0x8, P0 ;  /* 0x000000080300780c */ /* 0x000fe20000704270 */
[----:B------:R-:W-:Y:S02]  /*2c30*/  BSSY B1, `(.L_x_44) ;  /* 0x0000007000017945 */ /* 0x000fe40003800000 */
[----:B------:R-:W-:-:S04]  /*2c40*/  FMUL R5, R5, R90 ;  /* 0x0000005a05057220 */ /* 0x000fc80000400000 */
[----:B------:R-:W-:-:S05]  /*2c50*/  FFMA R5, R30, R23, R5 ;  /* 0x000000171e057223 */ /* 0x000fca0000000005 */
[----:B------:R-:W-:-:S05]  /*2c60*/  F2FP.BF16.F32.PACK_AB R5, RZ, R5 ;  /* 0x00000005ff05723e */ /* 0x000fca00000010ff */
[----:B------:R0:W-:Y:S01]  /*2c70*/  @P1 STG.E.U16 desc[UR36][R12.64+0x10], R5 ;  /* 0x000010050c001986 */ /* 0x0001e2000c101524 */
[----:B------:R-:W-:Y:S05]  /*2c80*/  @!P0 BRA `(.L_x_45) ;  /* 0x0000000000048947 */ /* 0x000fea0003800000 */
[----:B------:R0:W5:Y:S02]  /*2c90*/  LDG.E.LTC128B.U16 R24, desc[UR36][R8.64+0x12] ;  /* 0x0000122408187981 */ /* 0x000164000c1e1520 */
.L_x_45:
[----:B------:R-:W-:Y:S05]  /*2ca0*/  BSYNC B1 ;  /* 0x0000000000017941 */ /* 0x000fea0003800000 */
.L_x_44:
        /* <DEDUP_REMOVED lines=10> */
.L_x_47:
[----:B------:R-:W-:Y:S05]  /*2d50*/  BSYNC B1 ;  /* 0x0000000000017941 */ /* 0x000fea0003800000 */
.L_x_46:
        /* <DEDUP_REMOVED lines=10> */
.L_x_49:
[----:B------:R-:W-:Y:S05]  /*2e00*/  BSYNC B1 ;  /* 0x0000000000017941 */ /* 0x000fea0003800000 */
.L_x_48:
[----:B0----5:R-:W-:Y:S01]  /*2e10*/  IMAD.U32 R5, R24, 0x10000, RZ ;  /* 0x0001000018057824 */ /* 0x021fe200078e00ff */
        /* <DEDUP_REMOVED lines=8> */
.L_x_51:
[----:B------:R-:W-:Y:S05]  /*2ea0*/  BSYNC B1 ;  /* 0x0000000000017941 */ /* 0x000fea0003800000 */
.L_x_50:
        /* <DEDUP_REMOVED lines=9> */
.L_x_53:
[----:B------:R-:W-:Y:S05]  /*2f40*/  BSYNC B1 ;  /* 0x0000000000017941 */ /* 0x000fea0003800000 */
.L_x_52:
        /* <DEDUP_REMOVED lines=10> */
.L_x_55:
[----:B------:R-:W-:Y:S05]  /*2ff0*/  BSYNC B1 ;  /* 0x0000000000017941 */ /* 0x000fea0003800000 */
.L_x_54:
        /* <DEDUP_REMOVED lines=10> */
.L_x_57:
[----:B------:R-:W-:Y:S05]  /*30a0*/  BSYNC B1 ;  /* 0x0000000000017941 */ /* 0x000fea0003800000 */
.L_x_56:
        /* <DEDUP_REMOVED lines=9> */
.L_x_59:
[----:B------:R-:W-:Y:S05]  /*3140*/  BSYNC B1 ;  /* 0x0000000000017941 */ /* 0x000fea0003800000 */
.L_x_58:
        /* <DEDUP_REMOVED lines=9> */
.L_x_61:
[----:B------:R-:W-:Y:S05]  /*31e0*/  BSYNC B1 ;  /* 0x0000000000017941 */ /* 0x000fea0003800000 */
.L_x_60:
        /* <DEDUP_REMOVED lines=10> */
.L_x_63:
[----:B------:R-:W-:Y:S05]  /*3290*/  BSYNC B1 ;  /* 0x0000000000017941 */ /* 0x000fea0003800000 */
.L_x_62:
        /* <DEDUP_REMOVED lines=10> */
.L_x_65:
[----:B------:R-:W-:Y:S05]  /*3340*/  BSYNC B1 ;  /* 0x0000000000017941 */ /* 0x000fea0003800000 */
.L_x_64:
        /* <DEDUP_REMOVED lines=9> */
.L_x_67:
[----:B------:R-:W-:Y:S05]  /*33e0*/  BSYNC B1 ;  /* 0x0000000000017941 */ /* 0x000fea0003800000 */
.L_x_66:
        /* <DEDUP_REMOVED lines=9> */
.L_x_69:
[----:B------:R-:W-:Y:S05]  /*3480*/  BSYNC B1 ;  /* 0x0000000000017941 */ /* 0x000fea0003800000 */
.L_x_68:
        /* <DEDUP_REMOVED lines=10> */
.L_x_71:
[----:B------:R-:W-:Y:S05]  /*3530*/  BSYNC B1 ;  /* 0x0000000000017941 */ /* 0x000fea0003800000 */
.L_x_70:
        /* <DEDUP_REMOVED lines=10> */
.L_x_73:
[----:B------:R-:W-:Y:S05]  /*35e0*/  BSYNC B1 ;  /* 0x0000000000017941 */ /* 0x000fea0003800000 */
.L_x_72:
        /* <DEDUP_REMOVED lines=9> */
.L_x_75:
[----:B------:R-:W-:Y:S05]  /*3680*/  BSYNC B1 ;  /* 0x0000000000017941 */ /* 0x000fea0003800000 */
.L_x_74:
        /* <DEDUP_REMOVED lines=9> */
.L_x_77:
[----:B------:R-:W-:Y:S05]  /*3720*/  BSYNC B1 ;  /* 0x0000000000017941 */ /* 0x000fea0003800000 */
.L_x_76:
        /* <DEDUP_REMOVED lines=10> */
.L_x_79:
[----:B------:R-:W-:Y:S05]  /*37d0*/  BSYNC B1 ;  /* 0x0000000000017941 */ /* 0x000fea0003800000 */
.L_x_78:
        /* <DEDUP_REMOVED lines=10> */
.L_x_81:
[----:B------:R-:W-:Y:S05]  /*3880*/  BSYNC B1 ;  /* 0x0000000000017941 */ /* 0x000fea0003800000 */
.L_x_80:
        /* <DEDUP_REMOVED lines=9> */
.L_x_83:
[----:B------:R-:W-:Y:S05]  /*3920*/  BSYNC B1 ;  /* 0x0000000000017941 */ /* 0x000fea0003800000 */
.L_x_82:
        /* <DEDUP_REMOVED lines=9> */
.L_x_85:
[----:B------:R-:W-:Y:S05]  /*39c0*/  BSYNC B1 ;  /* 0x0000000000017941 */ /* 0x000fea0003800000 */
.L_x_84:
        /* <DEDUP_REMOVED lines=10> */
.L_x_87:
[----:B------:R-:W-:Y:S05]  /*3a70*/  BSYNC B1 ;  /* 0x0000000000017941 */ /* 0x000fea0003800000 */
.L_x_86:
        /* <DEDUP_REMOVED lines=10> */
.L_x_89:
[----:B------:R-:W-:Y:S05]  /*3b20*/  BSYNC B1 ;  /* 0x0000000000017941 */ /* 0x000fea0003800000 */
.L_x_88:
        /* <DEDUP_REMOVED lines=9> */
.L_x_91:
[----:B------:R-:W-:Y:S05]  /*3bc0*/  BSYNC B1 ;  /* 0x0000000000017941 */ /* 0x000fea0003800000 */
.L_x_90:
        /* <DEDUP_REMOVED lines=9> */
.L_x_93:
[----:B------:R-:W-:Y:S05]  /*3c60*/  BSYNC B1 ;  /* 0x0000000000017941 */ /* 0x000fea0003800000 */
.L_x_92:
        /* <DEDUP_REMOVED lines=10> */
.L_x_95:
[----:B------:R-:W-:Y:S05]  /*3d10*/  BSYNC B1 ;  /* 0x0000000000017941 */ /* 0x000fea0003800000 */
.L_x_94:
        /* <DEDUP_REMOVED lines=10> */
.L_x_97:
[----:B------:R-:W-:Y:S05]  /*3dc0*/  BSYNC B1 ;  /* 0x0000000000017941 */ /* 0x000fea0003800000 */
.L_x_96:
        /* <DEDUP_REMOVED lines=9> */
.L_x_99:
[----:B------:R-:W-:Y:S05]  /*3e60*/  BSYNC B1 ;  /* 0x0000000000017941 */ /* 0x000fea0003800000 */
.L_x_98:
        /* <DEDUP_REMOVED lines=9> */
.L_x_101:
[----:B------:R-:W-:Y:S05]  /*3f00*/  BSYNC B1 ;  /* 0x0000000000017941 */ /* 0x000fea0003800000 */
.L_x_100:
        /* <DEDUP_REMOVED lines=10> */
.L_x_103:
[----:B------:R-:W-:Y:S05]  /*3fb0*/  BSYNC B1 ;  /* 0x0000000000017941 */ /* 0x000fea0003800000 */
.L_x_102:
        /* <DEDUP_REMOVED lines=10> */
.L_x_105:
[----:B------:R-:W-:Y:S05]  /*4060*/  BSYNC B1 ;  /* 0x0000000000017941 */ /* 0x000fea0003800000 */
.L_x_104:
        /* <DEDUP_REMOVED lines=9> */
.L_x_107:
[----:B------:R-:W-:Y:S05]  /*4100*/  BSYNC B1 ;  /* 0x0000000000017941 */ /* 0x000fea0003800000 */
.L_x_106:
        /* <DEDUP_REMOVED lines=9> */
.L_x_109:
[----:B------:R-:W-:Y:S05]  /*41a0*/  BSYNC B1 ;  /* 0x0000000000017941 */ /* 0x000fea0003800000 */
.L_x_108:
        /* <DEDUP_REMOVED lines=10> */
.L_x_111:
[----:B------:R-:W-:Y:S05]  /*4250*/  BSYNC B1 ;  /* 0x0000000000017941 */ /* 0x000fea0003800000 */
.L_x_110:
        /* <DEDUP_REMOVED lines=10> */
.L_x_113:
[----:B------:R-:W-:Y:S05]  /*4300*/  BSYNC B1 ;  /* 0x0000000000017941 */ /* 0x000fea0003800000 */
.L_x_112:
        /* <DEDUP_REMOVED lines=9> */
.L_x_115:
[----:B------:R-:W-:Y:S05]  /*43a0*/  BSYNC B1 ;  /* 0x0000000000017941 */ /* 0x000fea0003800000 */
.L_x_114:
        /* <DEDUP_REMOVED lines=9> */
.L_x_117:
[----:B------:R-:W-:Y:S05]  /*4440*/  BSYNC B1 ;  /* 0x0000000000017941 */ /* 0x000fea0003800000 */
.L_x_116:
        /* <DEDUP_REMOVED lines=10> */
.L_x_119:
[----:B------:R-:W-:Y:S05]  /*44f0*/  BSYNC B1 ;  /* 0x0000000000017941 */ /* 0x000fea0003800000 */
.L_x_118:
        /* <DEDUP_REMOVED lines=10> */
.L_x_121:
[----:B------:R-:W-:Y:S05]  /*45a0*/  BSYNC B1 ;  /* 0x0000000000017941 */ /* 0x000fea0003800000 */
.L_x_120:
        /* <DEDUP_REMOVED lines=9> */
.L_x_123:
[----:B------:R-:W-:Y:S05]  /*4640*/  BSYNC B1 ;  /* 0x0000000000017941 */ /* 0x000fea0003800000 */
.L_x_122:
        /* <DEDUP_REMOVED lines=9> */
.L_x_125:
[----:B------:R-:W-:Y:S05]  /*46e0*/  BSYNC B1 ;  /* 0x0000000000017941 */ /* 0x000fea0003800000 */
.L_x_124:
        /* <DEDUP_REMOVED lines=10> */
.L_x_127:
[----:B------:R-:W-:Y:S05]  /*4790*/  BSYNC B1 ;  /* 0x0000000000017941 */ /* 0x000fea0003800000 */
.L_x_126:
        /* <DEDUP_REMOVED lines=10> */
.L_x_129:
[----:B------:R-:W-:Y:S05]  /*4840*/  BSYNC B1 ;  /* 0x0000000000017941 */ /* 0x000fea0003800000 */
.L_x_128:
        /* <DEDUP_REMOVED lines=9> */
.L_x_131:
[----:B------:R-:W-:Y:S05]  /*48e0*/  BSYNC B1 ;  /* 0x0000000000017941 */ /* 0x000fea0003800000 */
.L_x_130:
        /* <DEDUP_REMOVED lines=9> */
.L_x_133:
[----:B------:R-:W-:Y:S05]  /*4980*/  BSYNC B1 ;  /* 0x0000000000017941 */ /* 0x000fea0003800000 */
.L_x_132:
        /* <DEDUP_REMOVED lines=10> */
.L_x_135:
[----:B------:R-:W-:Y:S05]  /*4a30*/  BSYNC B1 ;  /* 0x0000000000017941 */ /* 0x000fea0003800000 */
.L_x_134:
        /* <DEDUP_REMOVED lines=10> */
.L_x_137:
[----:B------:R-:W-:Y:S05]  /*4ae0*/  BSYNC B1 ;  /* 0x0000000000017941 */ /* 0x000fea0003800000 */
.L_x_136:
        /* <DEDUP_REMOVED lines=9> */
.L_x_139:
[----:B------:R-:W-:Y:S05]  /*4b80*/  BSYNC B1 ;  /* 0x0000000000017941 */ /* 0x000fea0003800000 */
.L_x_138:
        /* <DEDUP_REMOVED lines=9> */
.L_x_141:
[----:B------:R-:W-:Y:S05]  /*4c20*/  BSYNC B1 ;  /* 0x0000000000017941 */ /* 0x000fea0003800000 */
.L_x_140:
        /* <DEDUP_REMOVED lines=10> */
.L_x_143:
[----:B------:R-:W-:Y:S05]  /*4cd0*/  BSYNC B1 ;  /* 0x0000000000017941 */ /* 0x000fea0003800000 */
.L_x_142:
        /* <DEDUP_REMOVED lines=10> */
.L_x_145:
[----:B------:R-:W-:Y:S05]  /*4d80*/  BSYNC B1 ;  /* 0x0000000000017941 */ /* 0x000fea0003800000 */
.L_x_144:
        /* <DEDUP_REMOVED lines=9> */
.L_x_147:
[----:B------:R-:W-:Y:S05]  /*4e20*/  BSYNC B1 ;  /* 0x0000000000017941 */ /* 0x000fea0003800000 */
.L_x_146:
        /* <DEDUP_REMOVED lines=9> */
.L_x_149:
[----:B------:R-:W-:Y:S05]  /*4ec0*/  BSYNC B1 ;  /* 0x0000000000017941 */ /* 0x000fea0003800000 */
.L_x_148:
        /* <DEDUP_REMOVED lines=10> */
.L_x_151:
[----:B------:R-:W-:Y:S05]  /*4f70*/  BSYNC B1 ;  /* 0x0000000000017941 */ /* 0x000fea0003800000 */
.L_x_150:
[----:B-----5:R-:W-:Y:S01]  /*4f80*/  IMAD.U32 R5, R24, 0x10000, RZ ;  /* 0x0001000018057824 */ /* 0x020fe200078e00ff */
[----:B------:R-:W-:Y:S01]  /*4f90*/  ISETP.GT.AND P0, PT, R4, 0x79, PT ;  /* 0x000000790400780c */ /* 0x000fe20003f04270 */
[----:B------:R-:W-:Y:S01]  /*4fa0*/  @P2 IMAD.MOV.U32 R4, RZ, RZ, R10 ;  /* 0x000000ffff042224 */ /* 0x000fe200078e000a */
[----:B------:R-:W-:Y:S01]  /*4fb0*/  BSSY B1, `(.L_x_152) ;  /* 0x000000a000017945 */ /* 0x000fe20003800000 */
[----:B------:R-:W-:Y:S01]  /*4fc0*/  FMUL R5, R5, R90 ;  /* 0x0000005a05057220 */ /* 0x000fe20000400000 */
[----:B------:R-:W-:-:S03]  /*4fd0*/  ISETP.GT.AND P3, PT, R3, RZ, P0 ;  /* 0x000000ff0300720c */ /* 0x000fc60000764270 */
[----:B------:R-:W-:-:S05]  /*4fe0*/  FFMA R5, R84, R23, R5 ;  /* 0x0000001754057223 */ /* 0x000fca0000000005 */
[----:B------:R-:W-:-:S04]  /*4ff0*/  F2FP.BF16.F32.PACK_AB R5, RZ, R5 ;  /* 0x00000005ff05723e */ /* 0x000fc800000010ff */
[----:B0-----:R-:W-:Y:S01]  /*5000*/  PRMT R14, R5, 0x7610, R14 ;  /* 0x00007610050e7816 */ /* 0x001fe2000000000e */
[----:B------:R-:W-:-:S05]  /*5010*/  @P2 IMAD.MOV.U32 R5, RZ, RZ, R11 ;  /* 0x000000ffff052224 */ /* 0x000fca00078e000b */
[----:B------:R0:W-:Y:S01]  /*5020*/  @P2 STG.E.U16 desc[UR36][R4.64+0xf0], R14 ;  /* 0x0000f00e04002986 */ /* 0x0001e2000c101524 */
[----:B------:R-:W-:Y:S05]  /*5030*/  @!P3 BRA `(.L_x_153) ;  /* 0x000000000004b947 */ /* 0x000fea0003800000 */
[----:B------:R0:W5:Y:S02]  /*5040*/  LDG.E.LTC128B.U16 R24, desc[UR36][R6.64+0xf2] ;  /* 0x0000f22406187981 */ /* 0x000164000c1e1520 */
.L_x_153:
[----:B------:R-:W-:Y:S05]  /*5050*/  BSYNC B1 ;  /* 0x0000000000017941 */ /* 0x000fea0003800000 */
.L_x_152:
        /* <DEDUP_REMOVED lines=9> */
.L_x_155:
[----:B------:R-:W-:Y:S05]  /*50f0*/  BSYNC B1 ;  /* 0x0000000000017941 */ /* 0x000fea0003800000 */
.L_x_154:
[----:B-----5:R-:W-:Y:S01]  /*5100*/  IMAD.U32 R5, R24, 0x10000, RZ ;  /* 0x0001000018057824 */ /* 0x020fe200078e00ff */
[----:B------:R-:W-:Y:S01]  /*5110*/  ISETP.GT.AND P0, PT, R3, 0x8, P0 ;  /* 0x000000080300780c */ /* 0x000fe20000704270 */
[----:B0-----:R-:W-:Y:S01]  /*5120*/  @P1 IMAD.MOV.U32 R4, RZ, RZ, R12 ;  /* 0x000000ffff041224 */ /* 0x001fe200078e000c */
[----:B------:R-:W-:Y:S01]  /*5130*/  BSSY B1, `(.L_x_156) ;  /* 0x0000009000017945 */ /* 0x000fe20003800000 */
[----:B------:R-:W-:-:S04]  /*5140*/  FMUL R5, R5, R90 ;  /* 0x0000005a05057220 */ /* 0x000fc80000400000 */
[----:B------:R-:W-:-:S05]  /*5150*/  FFMA R5, R86, R23, R5 ;  /* 0x0000001756057223 */ /* 0x000fca0000000005 */
[----:B------:R-:W-:-:S04]  /*5160*/  F2FP.BF16.F32.PACK_AB R5, RZ, R5 ;  /* 0x00000005ff05723e */ /* 0x000fc800000010ff */
[----:B-1-3--:R-:W-:Y:S01]  /*5170*/  PRMT R6, R5, 0x7610, R6 ;  /* 0x0000761005067816 */ /* 0x00afe20000000006 */
[----:B------:R-:W-:-:S05]  /*5180*/  @P1 IMAD.MOV.U32 R5, RZ, RZ, R13 ;  /* 0x000000ffff051224 */ /* 0x000fca00078e000d */
[----:B------:R0:W-:Y:S01]  /*5190*/  @P1 STG.E.U16 desc[UR36][R4.64+0xf0], R6 ;  /* 0x0000f00604001986 */ /* 0x0001e2000c101524 */
[----:B------:R-:W-:Y:S05]  /*51a0*/  @!P0 BRA `(.L_x_157) ;  /* 0x0000000000048947 */ /* 0x000fea0003800000 */
[----:B------:R1:W5:Y:S02]  /*51b0*/  LDG.E.LTC128B.U16 R24, desc[UR36][R8.64+0xf2] ;  /* 0x0000f22408187981 */ /* 0x000364000c1e1520 */
.L_x_157:
[----:B------:R-:W-:Y:S05]  /*51c0*/  BSYNC B1 ;  /* 0x0000000000017941 */ /* 0x000fea0003800000 */
.L_x_156:
[----:B------:R-:W-:Y:S05]  /*51d0*/  @!P0 BRA `(.L_x_158) ;  /* 0x0000001000e88947 */ /* 0x000fea0003800000 */
[----:B-----5:R-:W-:-:S04]  /*51e0*/  IMAD.U32 R3, R24, 0x10000, RZ ;  /* 0x0001000018037824 */ /* 0x020fc800078e00ff */
[----:B0-----:R-:W-:-:S04]  /*51f0*/  FMUL R4, R3, R90 ;  /* 0x0000005a03047220 */ /* 0x001fc80000400000 */
[----:B------:R-:W-:-:S05]  /*5200*/  FFMA R4, R87, R23, R4 ;  /* 0x0000001757047223 */ /* 0x000fca0000000004 */
[----:B------:R-:W-:-:S05]  /*5210*/  F2FP.BF16.F32.PACK_AB R4, RZ, R4 ;  /* 0x00000004ff04723e */ /* 0x000fca00000010ff */
[----:B------:R3:W-:Y:S01]  /*5220*/  STG.E.U16 desc[UR36][R12.64+0xf2], R4 ;  /* 0x0000f2040c007986 */ /* 0x0007e2000c101524 */
[----:B------:R-:W-:Y:S05]  /*5230*/  BRA `(.L_x_158) ;  /* 0x0000001000d07947 */ /* 0x000fea0003800000 */
.L_x_33:
[----:B------:R-:W-:Y:S01]  /*5240*/  ISETP.GT.AND P3, PT, R4, 0x1, PT ;  /* 0x000000010400780c */ /* 0x000fe20003f64270 */
[----:B------:R-:W-:Y:S01]  /*5250*/  ULDC.64 UR4, c[0x0][0x5c0] ;  /* 0x0001700000047ab9 */ /* 0x000fe20000000a00 */
[-C--:B------:R-:W-:Y:S01]  /*5260*/  FMUL R24, R24, R23.reuse ;  /* 0x0000001718187220 */ /* 0x080fe20000400000 */
[----:B------:R-:W-:Y:S01]  /*5270*/  LEA R6, P4, R106, UR4, 0x1 ;  /* 0x000000046a067c11 */ /* 0x000fe2000f8808ff */
[-C--:B------:R-:W-:Y:S01]  /*5280*/  FMUL R25, R25, R23.reuse ;  /* 0x0000001719197220 */ /* 0x080fe20000400000 */
[----:B------:R-:W-:Y:S01]  /*5290*/  ISETP.GT.AND P0, PT, R3, RZ, P3 ;  /* 0x000000ff0300720c */ /* 0x000fe20001f04270 */
[-C--:B------:R-:W-:Y:S01]  /*52a0*/  FMUL R26, R26, R23.reuse ;  /* 0x000000171a1a7220 */ /* 0x080fe20000400000 */
[----:B------:R-:W-:Y:S01]  /*52b0*/  F2FP.BF16.F32.PACK_AB R24, RZ, R24 ;  /* 0x00000018ff18723e */ /* 0x000fe200000010ff */
[-C--:B------:R-:W-:Y:S01]  /*52c0*/  FMUL R27, R27, R23.reuse ;  /* 0x000000171b1b7220 */ /* 0x080fe20000400000 */
[----:B------:R-:W-:Y:S01]  /*52d0*/  LEA.HI.X R7, R106, UR5, R103, 0x1, P4 ;  /* 0x000000056a077c11 */ /* 0x000fe2000a0f0c67 */
[----:B------:R-:W-:Y:S01]  /*52e0*/  FMUL R28, R28, R23 ;  /* 0x000000171c1c7220 */ /* 0x000fe20000400000 */
[----:B------:R-:W-:Y:S01]  /*52f0*/  F2FP.BF16.F32.PACK_AB R25, RZ, R25 ;  /* 0x00000019ff19723e */ /* 0x000fe200000010ff */
[-C--:B------:R-:W-:Y:S01]  /*5300*/  FMUL R29, R29, R23.reuse ;  /* 0x000000171d1d7220 */ /* 0x080fe20000400000 */
[----:B------:R-:W-:Y:S01]  /*5310*/  ISETP.GT.AND P2, PT, R3, 0x8, P2 ;  /* 0x000000080300780c */ /* 0x000fe20001744270 */
[----:B------:R-:W-:Y:S01]  /*5320*/  @P1 STG.E.U16 desc[UR36][R6.64], R24 ;  /* 0x0000001806001986 */ /* 0x000fe2000c101524 */
[----:B------:R-:W-:Y:S01]  /*5330*/  ISETP.GT.AND P1, PT, R4, 0x8, PT ;  /* 0x000000080400780c */ /* 0x000fe20003f24270 */
[-C--:B------:R-:W-:Y:S01]  /*5340*/  FMUL R30, R30, R23.reuse ;  /* 0x000000171e1e7220 */ /* 0x080fe20000400000 */
[C---:B------:R-:W-:Y:S01]  /*5350*/  SHF.L.U64.HI R5, R91.reuse, 0x1, R92 ;  /* 0x000000015b057819 */ /* 0x040fe2000001025c */
[----:B------:R-:W-:Y:S01]  /*5360*/  @P0 STG.E.U16 desc[UR36][R6.64+0x2], R25 ;  /* 0x0000021906000986 */ /* 0x000fe2000c101524 */
[----:B------:R-:W-:Y:S01]  /*5370*/  LEA R8, P5, R91, R6, 0x1 ;  /* 0x000000065b087211 */ /* 0x000fe200078a08ff */
[-C--:B------:R-:W-:Y:S01]  /*5380*/  FMUL R31, R31, R23.reuse ;  /* 0x000000171f1f7220 */ /* 0x080fe20000400000 */
[----:B------:R-:W-:Y:S01]  /*5390*/  ISETP.GT.AND P3, PT, R3, 0x8, P3 ;  /* 0x000000080300780c */ /* 0x000fe20001f64270 */
[-C--:B------:R-:W-:Y:S01]  /*53a0*/  FMUL R32, R32, R23.reuse ;  /* 0x0000001720207220 */ /* 0x080fe20000400000 */
[----:B------:R-:W-:Y:S01]  /*53b0*/  ISETP.GT.AND P0, PT, R4, 0x9, PT ;  /* 0x000000090400780c */ /* 0x000fe20003f04270 */
[----:B------:R-:W-:Y:S01]  /*53c0*/  IMAD.X R9, R5, 0x1, R7, P5 ;  /* 0x0000000105097824 */ /* 0x000fe200028e0607 */
[----:B------:R-:W-:Y:S01]  /*53d0*/  ISETP.GT.AND P4, PT, R3, RZ, P1 ;  /* 0x000000ff0300720c */ /* 0x000fe20000f84270 */
[-C--:B------:R-:W-:Y:S01]  /*53e0*/  FMUL R33, R33, R23.reuse ;  /* 0x0000001721217220 */ /* 0x080fe20000400000 */
[----:B------:R-:W-:Y:S01]  /*53f0*/  F2FP.BF16.F32.PACK_AB R26, RZ, R26 ;  /* 0x0000001aff1a723e */ /* 0x000fe200000010ff */
[-C--:B------:R-:W-:Y:S01]  /*5400*/  FMUL R34, R34, R23.reuse ;  /* 0x0000001722227220 */ /* 0x080fe20000400000 */
[----:B------:R-:W-:Y:S01]  /*5410*/  ISETP.GT.AND P5, PT, R3, RZ, P0 ;  /* 0x000000ff0300720c */ /* 0x000fe200007a4270 */
[----:B------:R-:W-:Y:S01]  /*5420*/  FMUL R35, R35, R23 ;  /* 0x0000001723237220 */ /* 0x000fe20000400000 */
[----:B------:R-:W-:Y:S01]  /*5430*/  F2FP.BF16.F32.PACK_AB R27, RZ, R27 ;  /* 0x0000001bff1b723e */ /* 0x000fe200000010ff */
[----:B------:R-:W-:Y:S01]  /*5440*/  @P2 STG.E.U16 desc[UR36][R8.64], R26 ;  /* 0x0000001a08002986 */ /* 0x000fe2000c101524 */
[----:B------:R-:W-:Y:S01]  /*5450*/  F2FP.BF16.F32.PACK_AB R28, RZ, R28 ;  /* 0x0000001cff1c723e */ /* 0x000fe200000010ff */
[-C--:B------:R-:W-:Y:S01]  /*5460*/  FMUL R36, R36, R23.reuse ;  /* 0x0000001724247220 */ /* 0x080fe20000400000 */
[----:B------:R-:W-:Y:S01]  /*5470*/  ISETP.GT.AND P2, PT, R3, 0x8, P1 ;  /* 0x000000080300780c */ /* 0x000fe20000f44270 */
[----:B------:R-:W-:Y:S01]  /*5480*/  @P3 STG.E.U16 desc[UR36][R8.64+0x2], R27 ;  /* 0x0000021b08003986 */ /* 0x000fe2000c101524 */
[----:B------:R-:W-:Y:S01]  /*5490*/  ISETP.GT.AND P1, PT, R4, 0x10, PT ;  /* 0x000000100400780c */ /* 0x000fe20003f24270 */
[----:B------:R-:W-:Y:S01]  /*54a0*/  FMUL R37, R37, R23 ;  /* 0x0000001725257220 */ /* 0x000fe20000400000 */
[----:B------:R-:W-:Y:S01]  /*54b0*/  F2FP.BF16.F32.PACK_AB R29, RZ, R29 ;  /* 0x0000001dff1d723e */ /* 0x000fe200000010ff */
[----:B------:R-:W-:Y:S01]  /*54c0*/  @P4 STG.E.U16 desc[UR36][R6.64+0x10], R28 ;  /* 0x0000101c06004986 */ /* 0x000fe2000c101524 */
[C---:B------:R-:W-:Y:S01]  /*54d0*/  ISETP.GT.AND P3, PT, R3.reuse, 0x8, P0 ;  /* 0x000000080300780c */ /* 0x040fe20000764270 */
[-C--:B------:R-:W-:Y:S01]  /*54e0*/  FMUL R38, R38, R23.reuse ;  /* 0x0000001726267220 */ /* 0x080fe20000400000 */
[----:B------:R-:W-:Y:S01]  /*54f0*/  ISETP.GT.AND P0, PT, R4, 0x11, PT ;  /* 0x000000110400780c */ /* 0x000fe20003f04270 */
[----:B------:R-:W-:Y:S01]  /*5500*/  @P5 STG.E.U16 desc[UR36][R6.64+0x12], R29 ;  /* 0x0000121d06005986 */ /* 0x000fe2000c101524 */
        /* <DEDUP_REMOVED lines=161> */
[----:B------:R-:W-:Y:S01]  /*5f20*/  FMUL R87, R87, R23 ;  /* 0x0000001757577220 */ /* 0x000fe20000400000 */
[----:B------:R-:W-:-:S02]  /*5f30*/  F2FP.BF16.F32.PACK_AB R62, RZ, R62 ;  /* 0x0000003eff3e723e */ /* 0x000fc400000010ff */
[C---:B------:R-:W-:Y:S02]  /*5f40*/  ISETP.GT.AND P5, PT, R3.reuse, RZ, P0 ;  /* 0x000000ff0300720c */ /* 0x040fe400007a4270 */
[----:B------:R-:W-:Y:S01]  /*5f50*/  F2FP.BF16.F32.PACK_AB R63, RZ, R63 ;  /* 0x0000003fff3f723e */ /* 0x000fe200000010ff */
[----:B------:R-:W-:Y:S01]  /*5f60*/  @P2 STG.E.U16 desc[UR36][R8.64+0x90], R62 ;  /* 0x0000903e08002986 */ /* 0x000fe2000c101524 */
[----:B------:R-:W-:Y:S02]  /*5f70*/  F2FP.BF16.F32.PACK_AB R64, RZ, R64 ;  /* 0x00000040ff40723e */ /* 0x000fe400000010ff */
[C---:B------:R-:W-:Y:S01]  /*5f80*/  ISETP.GT.AND P2, PT, R3.reuse, 0x8, P1 ;  /* 0x000000080300780c */ /* 0x040fe20000f44270 */
[----:B------:R-:W-:Y:S01]  /*5f90*/  @P3 STG.E.U16 desc[UR36][R8.64+0x92], R63 ;  /* 0x0000923f08003986 */ /* 0x000fe2000c101524 */
[----:B------:R-:W-:Y:S02]  /*5fa0*/  ISETP.GT.AND P1, PT, R4, 0x58, PT ;  /* 0x000000580400780c */ /* 0x000fe40003f24270 */
[----:B------:R-:W-:Y:S01]  /*5fb0*/  F2FP.BF16.F32.PACK_AB R65, RZ, R65 ;  /* 0x00000041ff41723e */ /* 0x000fe200000010ff */
[----:B------:R-:W-:Y:S01]  /*5fc0*/  @P4 STG.E.U16 desc[UR36][R6.64+0xa0], R64 ;  /* 0x0000a04006004986 */ /* 0x000fe2000c101524 */
[----:B------:R-:W-:-:S02]  /*5fd0*/  ISETP.GT.AND P3, PT, R3, 0x8, P0 ;  /* 0x000000080300780c */ /* 0x000fc40000764270 */
[----:B------:R-:W-:Y:S01]  /*5fe0*/  ISETP.GT.AND P0, PT, R4, 0x59, PT ;  /* 0x000000590400780c */ /* 0x000fe20003f04270 */
[----:B------:R-:W-:Y:S01]  /*5ff0*/  @P5 STG.E.U16 desc[UR36][R6.64+0xa2], R65 ;  /* 0x0000a24106005986 */ /* 0x000fe2000c101524 */
[C---:B------:R-:W-:Y:S02]  /*6000*/  ISETP.GT.AND P4, PT, R3.reuse, RZ, P1 ;  /* 0x000000ff0300720c */ /* 0x040fe40000f84270 */
[----:B------:R-:W-:Y:S02]  /*6010*/  F2FP.BF16.F32.PACK_AB R66, RZ, R66 ;  /* 0x00000042ff42723e */ /* 0x000fe400000010ff */
[----:B------:R-:W-:Y:S02]  /*6020*/  ISETP.GT.AND P5, PT, R3, RZ, P0 ;  /* 0x000000ff0300720c */ /* 0x000fe400007a4270 */
[----:B------:R-:W-:Y:S01]  /*6030*/  F2FP.BF16.F32.PACK_AB R67, RZ, R67 ;  /* 0x00000043ff43723e */ /* 0x000fe200000010ff */
[----:B------:R-:W-:Y:S01]  /*6040*/  @P2 STG.E.U16 desc[UR36][R8.64+0xa0], R66 ;  /* 0x0000a04208002986 */ /* 0x000fe2000c101524 */
[----:B------:R-:W-:-:S02]  /*6050*/  F2FP.BF16.F32.PACK_AB R68, RZ, R68 ;  /* 0x00000044ff44723e */ /* 0x000fc400000010ff */
[C---:B------:R-:W-:Y:S01]  /*6060*/  ISETP.GT.AND P2, PT, R3.reuse, 0x8, P1 ;  /* 0x000000080300780c */ /* 0x040fe20000f44270 */
[----:B------:R-:W-:Y:S01]  /*6070*/  @P3 STG.E.U16 desc[UR36][R8.64+0xa2], R67 ;  /* 0x0000a24308003986 */ /* 0x000fe2000c101524 */
[C---:B------:R-:W-:Y:S02]  /*6080*/  ISETP.GT.AND P1, PT, R4.reuse, 0x60, PT ;  /* 0x000000600400780c */ /* 0x040fe40003f24270 */
[----:B------:R-:W-:Y:S01]  /*6090*/  F2FP.BF16.F32.PACK_AB R69, RZ, R69 ;  /* 0x00000045ff45723e */ /* 0x000fe200000010ff */
[----:B------:R-:W-:Y:S01]  /*60a0*/  @P4 STG.E.U16 desc[UR36][R6.64+0xb0], R68 ;  /* 0x0000b04406004986 */ /* 0x000fe2000c101524 */
[C---:B------:R-:W-:Y:S02]  /*60b0*/  ISETP.GT.AND P3, PT, R3.reuse, 0x8, P0 ;  /* 0x000000080300780c */ /* 0x040fe40000764270 */
[----:B------:R-:W-:Y:S01]  /*60c0*/  ISETP.GT.AND P0, PT, R4, 0x61, PT ;  /* 0x000000610400780c */ /* 0x000fe20003f04270 */
[----:B------:R-:W-:Y:S01]  /*60d0*/  @P5 STG.E.U16 desc[UR36][R6.64+0xb2], R69 ;  /* 0x0000b24506005986 */ /* 0x000fe2000c101524 */
[----:B------:R-:W-:-:S02]  /*60e0*/  ISETP.GT.AND P4, PT, R3, RZ, P1 ;  /* 0x000000ff0300720c */ /* 0x000fc40000f84270 */
[C---:B------:R-:W-:Y:S02]  /*60f0*/  ISETP.GT.AND P5, PT, R3.reuse, RZ, P0 ;  /* 0x000000ff0300720c */ /* 0x040fe400007a4270 */
[----:B------:R-:W-:Y:S02]  /*6100*/  F2FP.BF16.F32.PACK_AB R70, RZ, R70 ;  /* 0x00000046ff46723e */ /* 0x000fe400000010ff */
[----:B------:R-:W-:Y:S02]  /*6110*/  F2FP.BF16.F32.PACK_AB R71, RZ, R71 ;  /* 0x00000047ff47723e */ /* 0x000fe400000010ff */
[----:B------:R-:W-:Y:S01]  /*6120*/  F2FP.BF16.F32.PACK_AB R72, RZ, R72 ;  /* 0x00000048ff48723e */ /* 0x000fe200000010ff */
[----:B------:R-:W-:Y:S01]  /*6130*/  @P2 STG.E.U16 desc[UR36][R8.64+0xb0], R70 ;  /* 0x0000b04608002986 */ /* 0x000fe2000c101524 */
[----:B------:R-:W-:Y:S02]  /*6140*/  F2FP.BF16.F32.PACK_AB R73, RZ, R73 ;  /* 0x00000049ff49723e */ /* 0x000fe400000010ff */
[C---:B------:R-:W-:Y:S01]  /*6150*/  ISETP.GT.AND P1, PT, R3.reuse, 0x8, P1 ;  /* 0x000000080300780c */ /* 0x040fe20000f24270 */
[----:B------:R-:W-:Y:S01]  /*6160*/  @P3 STG.E.U16 desc[UR36][R8.64+0xb2], R71 ;  /* 0x0000b24708003986 */ /* 0x000fe2000c101524 */
[----:B------:R-:W-:-:S02]  /*6170*/  ISETP.GT.AND P2, PT, R3, 0x8, P0 ;  /* 0x000000080300780c */ /* 0x000fc40000744270 */
[C---:B------:R-:W-:Y:S01]  /*6180*/  ISETP.GT.AND P0, PT, R4.reuse, 0x69, PT ;  /* 0x000000690400780c */ /* 0x040fe20003f04270 */
[----:B------:R-:W-:Y:S01]  /*6190*/  @P4 STG.E.U16 desc[UR36][R6.64+0xc0], R72 ;  /* 0x0000c04806004986 */ /* 0x000fe2000c101524 */
[----:B------:R-:W-:Y:S02]  /*61a0*/  ISETP.GT.AND P4, PT, R4, 0x68, PT ;  /* 0x000000680400780c */ /* 0x000fe40003f84270 */
[----:B------:R-:W-:Y:S01]  /*61b0*/  F2FP.BF16.F32.PACK_AB R74, RZ, R74 ;  /* 0x0000004aff4a723e */ /* 0x000fe200000010ff */
[----:B------:R-:W-:Y:S01]  /*61c0*/  @P5 STG.E.U16 desc[UR36][R6.64+0xc2], R73 ;  /* 0x0000c24906005986 */ /* 0x000fe2000c101524 */
[C---:B------:R-:W-:Y:S02]  /*61d0*/  ISETP.GT.AND P5, PT, R3.reuse, RZ, P4 ;  /* 0x000000ff0300720c */ /* 0x040fe400027a4270 */
[----:B------:R-:W-:Y:S01]  /*61e0*/  ISETP.GT.AND P3, PT, R3, RZ, P0 ;  /* 0x000000ff0300720c */ /* 0x000fe20000764270 */
[----:B------:R-:W-:Y:S01]  /*61f0*/  @P1 STG.E.U16 desc[UR36][R8.64+0xc0], R74 ;  /* 0x0000c04a08001986 */ /* 0x000fe2000c101524 */
[----:B------:R-:W-:-:S02]  /*6200*/  F2FP.BF16.F32.PACK_AB R75, RZ, R75 ;  /* 0x0000004bff4b723e */ /* 0x000fc400000010ff */
[----:B------:R-:W-:Y:S02]  /*6210*/  F2FP.BF16.F32.PACK_AB R76, RZ, R76 ;  /* 0x0000004cff4c723e */ /* 0x000fe400000010ff */
[C---:B------:R-:W-:Y:S01]  /*6220*/  ISETP.GT.AND P4, PT, R3.reuse, 0x8, P4 ;  /* 0x000000080300780c */ /* 0x040fe20002784270 */
[----:B------:R-:W-:Y:S01]  /*6230*/  @P2 STG.E.U16 desc[UR36][R8.64+0xc2], R75 ;  /* 0x0000c24b08002986 */ /* 0x000fe2000c101524 */
[----:B------:R-:W-:Y:S02]  /*6240*/  F2FP.BF16.F32.PACK_AB R77, RZ, R77 ;  /* 0x0000004dff4d723e */ /* 0x000fe400000010ff */
[C---:B------:R-:W-:Y:S01]  /*6250*/  ISETP.GT.AND P2, PT, R4.reuse, 0x71, PT ;  /* 0x000000710400780c */ /* 0x040fe20003f44270 */
[----:B------:R-:W-:Y:S01]  /*6260*/  @P5 STG.E.U16 desc[UR36][R6.64+0xd0], R76 ;  /* 0x0000d04c06005986 */ /* 0x000fe2000c101524 */
[----:B------:R-:W-:Y:S02]  /*6270*/  ISETP.GT.AND P5, PT, R3, 0x8, P0 ;  /* 0x000000080300780c */ /* 0x000fe400007a4270 */
[C---:B------:R-:W-:Y:S01]  /*6280*/  ISETP.GT.AND P1, PT, R4.reuse, 0x78, PT ;  /* 0x000000780400780c */ /* 0x040fe20003f24270 */
[----:B------:R-:W-:Y:S01]  /*6290*/  @P3 STG.E.U16 desc[UR36][R6.64+0xd2], R77 ;  /* 0x0000d24d06003986 */ /* 0x000fe2000c101524 */
[----:B------:R-:W-:-:S02]  /*62a0*/  ISETP.GT.AND P3, PT, R4, 0x70, PT ;  /* 0x000000700400780c */ /* 0x000fc40003f64270 */
[----:B------:R-:W-:Y:S01]  /*62b0*/  ISETP.GT.AND P0, PT, R4, 0x79, PT ;  /* 0x000000790400780c */ /* 0x000fe20003f04270 */
[----:B------:R-:W-:Y:S01]  /*62c0*/  @P4 IMAD.MOV.U32 R4, RZ, RZ, R8 ;  /* 0x000000ffff044224 */ /* 0x000fe200078e0008 */
[----:B------:R-:W-:Y:S01]  /*62d0*/  F2FP.BF16.F32.PACK_AB R78, RZ, R78 ;  /* 0x0000004eff4e723e */ /* 0x000fe200000010ff */
[----:B------:R-:W-:Y:S01]  /*62e0*/  @P4 IMAD.MOV.U32 R5, RZ, RZ, R9 ;  /* 0x000000ffff054224 */ /* 0x000fe200078e0009 */
[----:B------:R-:W-:Y:S02]  /*62f0*/  F2FP.BF16.F32.PACK_AB R79, RZ, R79 ;  /* 0x0000004fff4f723e */ /* 0x000fe400000010ff */
[----:B------:R-:W-:Y:S02]  /*6300*/  F2FP.BF16.F32.PACK_AB R80, RZ, R80 ;  /* 0x00000050ff50723e */ /* 0x000fe400000010ff */
[----:B------:R0:W-:Y:S01]  /*6310*/  @P4 STG.E.U16 desc[UR36][R4.64+0xd0], R78 ;  /* 0x0000d04e04004986 */ /* 0x0001e2000c101524 */
[----:B------:R-:W-:Y:S02]  /*6320*/  ISETP.GT.AND P4, PT, R3, RZ, P2 ;  /* 0x000000ff0300720c */ /* 0x000fe40001784270 */
[----:B------:R-:W-:-:S02]  /*6330*/  F2FP.BF16.F32.PACK_AB R81, RZ, R81 ;  /* 0x00000051ff51723e */ /* 0x000fc400000010ff */
[----:B------:R-:W-:Y:S02]  /*6340*/  ISETP.GT.AND P2, PT, R3, 0x8, P2 ;  /* 0x000000080300780c */ /* 0x000fe40001744270 */
[----:B------:R-:W-:Y:S02]  /*6350*/  F2FP.BF16.F32.PACK_AB R82, RZ, R82 ;  /* 0x00000052ff52723e */ /* 0x000fe400000010ff */
[----:B------:R-:W-:Y:S02]  /*6360*/  F2FP.BF16.F32.PACK_AB R83, RZ, R83 ;  /* 0x00000053ff53723e */ /* 0x000fe400000010ff */
[----:B------:R-:W-:Y:S01]  /*6370*/  F2FP.BF16.F32.PACK_AB R84, RZ, R84 ;  /* 0x00000054ff54723e */ /* 0x000fe200000010ff */
[----:B0-----:R-:W-:Y:S01]  /*6380*/  @P5 IMAD.MOV.U32 R4, RZ, RZ, R8 ;  /* 0x000000ffff045224 */ /* 0x001fe200078e0008 */
[----:B------:R-:W-:Y:S01]  /*6390*/  F2FP.BF16.F32.PACK_AB R85, RZ, R85 ;  /* 0x00000055ff55723e */ /* 0x000fe200000010ff */
[----:B------:R-:W-:Y:S01]  /*63a0*/  @P5 IMAD.MOV.U32 R5, RZ, RZ, R9 ;  /* 0x000000ffff055224 */ /* 0x000fe200078e0009 */
[----:B------:R-:W-:-:S02]  /*63b0*/  F2FP.BF16.F32.PACK_AB R86, RZ, R86 ;  /* 0x00000056ff56723e */ /* 0x000fc400000010ff */
[----:B------:R-:W-:Y:S02]  /*63c0*/  F2FP.BF16.F32.PACK_AB R87, RZ, R87 ;  /* 0x00000057ff57723e */ /* 0x000fe400000010ff */
[----:B------:R0:W-:Y:S01]  /*63d0*/  @P5 STG.E.U16 desc[UR36][R4.64+0xd2], R79 ;  /* 0x0000d24f04005986 */ /* 0x0001e2000c101524 */
[C---:B------:R-:W-:Y:S02]  /*63e0*/  ISETP.GT.AND P5, PT, R3.reuse, RZ, P3 ;  /* 0x000000ff0300720c */ /* 0x040fe40001fa4270 */
[----:B------:R-:W-:-:S11]  /*63f0*/  ISETP.GT.AND P3, PT, R3, 0x8, P3 ;  /* 0x000000080300780c */ /* 0x000fd60001f64270 */
[----:B0-----:R-:W-:Y:S02]  /*6400*/  @P5 IMAD.MOV.U32 R4, RZ, RZ, R6 ;  /* 0x000000ffff045224 */ /* 0x001fe400078e0006 */
[----:B------:R-:W-:-:S05]  /*6410*/  @P5 IMAD.MOV.U32 R5, RZ, RZ, R7 ;  /* 0x000000ffff055224 */ /* 0x000fca00078e0007 */
[----:B------:R0:W-:Y:S01]  /*6420*/  @P5 STG.E.U16 desc[UR36][R4.64+0xe0], R80 ;  /* 0x0000e05004005986 */ /* 0x0001e2000c101524 */
[C---:B------:R-:W-:Y:S02]  /*6430*/  ISETP.GT.AND P5, PT, R3.reuse, RZ, P0 ;  /* 0x000000ff0300720c */ /* 0x040fe400007a4270 */
[----:B------:R-:W-:Y:S01]  /*6440*/  ISETP.GT.AND P0, PT, R3, 0x8, P0 ;  /* 0x000000080300780c */ /* 0x000fe20000704270 */
[----:B0-----:R-:W-:Y:S02]  /*6450*/  @P4 IMAD.MOV.U32 R4, RZ, RZ, R6 ;  /* 0x000000ffff044224 */ /* 0x001fe400078e0006 */
[----:B------:R-:W-:-:S05]  /*6460*/  @P4 IMAD.MOV.U32 R5, RZ, RZ, R7 ;  /* 0x000000ffff054224 */ /* 0x000fca00078e0007 */
[----:B------:R0:W-:Y:S01]  /*6470*/  @P4 STG.E.U16 desc[UR36][R4.64+0xe2], R81 ;  /* 0x0000e25104004986 */ /* 0x0001e2000c101524 */
[C---:B------:R-:W-:Y:S02]  /*6480*/  ISETP.GT.AND P4, PT, R3.reuse, RZ, P1 ;  /* 0x000000ff0300720c */ /* 0x040fe40000f84270 */
[----:B------:R-:W-:Y:S01]  /*6490*/  ISETP.GT.AND P1, PT, R3, 0x8, P1 ;  /* 0x000000080300780c */ /* 0x000fe20000f24270 */
[----:B0-----:R-:W-:Y:S02]  /*64a0*/  @P3 IMAD.MOV.U32 R4, RZ, RZ, R8 ;  /* 0x000000ffff043224 */ /* 0x001fe400078e0008 */
[----:B------:R-:W-:-:S05]  /*64b0*/  @P3 IMAD.MOV.U32 R5, RZ, RZ, R9 ;  /* 0x000000ffff053224 */ /* 0x000fca00078e0009 */
[----:B------:R0:W-:Y:S02]  /*64c0*/  @P3 STG.E.U16 desc[UR36][R4.64+0xe0], R82 ;  /* 0x0000e05204003986 */ /* 0x0001e4000c101524 */
[----:B0-----:R-:W-:Y:S02]  /*64d0*/  @P2 IMAD.MOV.U32 R4, RZ, RZ, R8 ;  /* 0x000000ffff042224 */ /* 0x001fe400078e0008 */
[----:B------:R-:W-:-:S05]  /*64e0*/  @P2 IMAD.MOV.U32 R5, RZ, RZ, R9 ;  /* 0x000000ffff052224 */ /* 0x000fca00078e0009 */
[----:B------:R0:W-:Y:S02]  /*64f0*/  @P2 STG.E.U16 desc[UR36][R4.64+0xe2], R83 ;  /* 0x0000e25304002986 */ /* 0x0001e4000c101524 */
[----:B0-----:R-:W-:Y:S02]  /*6500*/  @P4 IMAD.MOV.U32 R4, RZ, RZ, R6 ;  /* 0x000000ffff044224 */ /* 0x001fe400078e0006 */
[----:B------:R-:W-:-:S05]  /*6510*/  @P4 IMAD.MOV.U32 R5, RZ, RZ, R7 ;  /* 0x000000ffff054224 */ /* 0x000fca00078e0007 */
[----:B------:R0:W-:Y:S04]  /*6520*/  @P4 STG.E.U16 desc[UR36][R4.64+0xf0], R84 ;  /* 0x0000f05404004986 */ /* 0x0001e8000c101524 */
[----:B------:R1:W-:Y:S01]  /*6530*/  @P5 STG.E.U16 desc[UR36][R6.64+0xf2], R85 ;  /* 0x0000f25506005986 */ /* 0x0003e2000c101524 */
[----:B0-----:R-:W-:Y:S02]  /*6540*/  @P1 IMAD.MOV.U32 R4, RZ, RZ, R8 ;  /* 0x000000ffff041224 */ /* 0x001fe400078e0008 */
[----:B------:R-:W-:-:S05]  /*6550*/  @P1 IMAD.MOV.U32 R5, RZ, RZ, R9 ;  /* 0x000000ffff051224 */ /* 0x000fca00078e0009 */
[----:B------:R1:W-:Y:S04]  /*6560*/  @P1 STG.E.U16 desc[UR36][R4.64+0xf0], R86 ;  /* 0x0000f05604001986 */ /* 0x0003e8000c101524 */
[----:B------:R1:W-:Y:S02]  /*6570*/  @P0 STG.E.U16 desc[UR36][R8.64+0xf2], R87 ;  /* 0x0000f25708000986 */ /* 0x0003e4000c101524 */
.L_x_158:
[----:B------:R-:W-:Y:S05]  /*6580*/  BSYNC B0 ;  /* 0x0000000000007941 */ /* 0x000fea0003800000 */
.L_x_32:
[----:B------:R-:W-:Y:S01]  /*6590*/  IADD3 R16, P0, R16, UR38, RZ ;  /* 0x0000002610107c10 */ /* 0x000fe2000ff1e0ff */
[----:B------:R-:W-:Y:S01]  /*65a0*/  ULDC.64 UR4, c[0x0][0x650] ;  /* 0x0001940000047ab9 */ /* 0x000fe20000000a00 */
[----:B------:R-:W-:Y:S01]  /*65b0*/  PRMT R3, RZ, 0x7610, R3 ;  /* 0x00007610ff037816 */ /* 0x000fe20000000003 */
[----:B------:R-:W-:Y:S01]  /*65c0*/  IMAD.MOV.U32 R100, RZ, RZ, -0x1 ;  /* 0xffffffffff647424 */ /* 0x000fe200078e00ff */
[----:B------:R-:W-:Y:S01]  /*65d0*/  IADD3.X R17, R17, UR41, RZ, P0, !PT ;  /* 0x0000002911117c10 */ /* 0x000fe200087fe4ff */
[----:B------:R-:W-:Y:S01]  /*65e0*/  IMAD.MOV.U32 R101, RZ, RZ, -0x1 ;  /* 0xffffffffff657424 */ /* 0x000fe200078e00ff */
[----:B------:R-:W-:-:S04]  /*65f0*/  ISETP.GE.U32.AND P0, PT, R16, UR4, PT ;  /* 0x0000000410007c0c */ /* 0x000fc8000bf06070 */
[----:B------:R-:W-:-:S13]  /*6600*/  ISETP.GE.U32.AND.EX P0, PT, R17, UR5, PT, P0 ;  /* 0x0000000511007c0c */ /* 0x000fda000bf06100 */
[----:B------:R-:W-:Y:S05]  /*6610*/  @P0 BRA `(.L_x_159) ;  /* 0x00000004004c0947 */ /* 0x000fea0003800000 */
[----:B------:R-:W0:Y:S01]  /*6620*/  LDC.64 R10, c[0x0][0x628] ;  /* 0x00018a00ff0a7b82 */ /* 0x000e220000000a00 */
[----:B---3--:R-:W3:Y:S01]  /*6630*/  S2R R12, SR_CTAID.X ;  /* 0x00000000000c7919 */ /* 0x008ee20000002500 */
[----:B-12-4-:R-:W-:Y:S02]  /*6640*/  IMAD.MOV.U32 R8, RZ, RZ, R16 ;  /* 0x000000ffff087224 */ /* 0x016fe400078e0010 */
[----:B------:R-:W-:Y:S01]  /*6650*/  IMAD.MOV.U32 R9, RZ, RZ, R17 ;  /* 0x000000ffff097224 */ /* 0x000fe200078e0011 */
[----:B------:R-:W1:Y:S03]  /*6660*/  S2R R20, SR_CTAID.Y ;  /* 0x0000000000147919 */ /* 0x000e660000002600 */
[----:B------:R-:W2:Y:S08]  /*6670*/  LDC R0, c[0x0][0x630] ;  /* 0x00018c00ff007b82 */ /* 0x000eb00000000800 */
[----:B------:R-:W4:Y:S01]  /*6680*/  LDC.64 R14, c[0x0][0x620] ;  /* 0x00018800ff0e7b82 */ /* 0x000f220000000a00 */
[----:B0-----:R-:W-:-:S04]  /*6690*/  ISETP.NE.U32.AND P0, PT, R10, RZ, PT ;  /* 0x000000ff0a00720c */ /* 0x001fc80003f05070 */
[----:B------:R-:W-:-:S13]  /*66a0*/  ISETP.NE.AND.EX P0, PT, R11, RZ, PT, P0 ;  /* 0x000000ff0b00720c */ /* 0x000fda0003f05300 */
[----:B-1234-:R-:W-:Y:S05]  /*66b0*/  @!P0 BRA `(.L_x_160) ;  /* 0x0000000000288947 */ /* 0x01efea0003800000 */
        /* <DEDUP_REMOVED lines=10> */
.L_x_160:
[-CC-:B------:R-:W-:Y:S01]  /*6760*/  SHF.R.U64 R101, R8, R0.reuse, R9.reuse ;  /* 0x0000000008657219 */ /* 0x180fe20000001209 */
[----:B------:R-:W0:Y:S01]  /*6770*/  LDC.64 R26, c[0x0][0x640] ;  /* 0x00019000ff1a7b82 */ /* 0x000e220000000a00 */
[----:B------:R-:W-:Y:S01]  /*6780*/  SHF.R.U32.HI R0, RZ, R0, R9 ;  /* 0x00000000ff007219 */ /* 0x000fe20000011609 */
[----:B------:R-:W-:Y:S01]  /*6790*/  ULDC UR4, c[0x0][0x150] ;  /* 0x0000540000047ab9 */ /* 0x000fe20000000800 */
[----:B------:R-:W-:Y:S02]  /*67a0*/  IADD3 R3, P0, RZ, -R101, RZ ;  /* 0x80000065ff037210 */ /* 0x000fe40007f1e0ff */
[----:B------:R-:W-:-:S03]  /*67b0*/  I2FP.F32.U32 R7, R12 ;  /* 0x0000000c00077245 */ /* 0x000fc60000201000 */
[----:B------:R-:W1:Y:S01]  /*67c0*/  LDC R6, c[0x0][0x618] ;  /* 0x00018600ff067b82 */ /* 0x000e620000000800 */
[----:B------:R-:W-:Y:S02]  /*67d0*/  IMAD.X R5, RZ, RZ, ~R0, P0 ;  /* 0x000000ffff057224 */ /* 0x000fe400000e0e00 */
[----:B------:R-:W-:Y:S01]  /*67e0*/  FMUL R7, R7, UR4 ;  /* 0x0000000407077c20 */ /* 0x000fe20008400000 */
[----:B------:R-:W-:Y:S01]  /*67f0*/  ULDC UR4, c[0x0][0x154] ;  /* 0x0000550000047ab9 */ /* 0x000fe20000000800 */
[-C--:B------:R-:W-:Y:S02]  /*6800*/  IMAD R0, R5, R14.reuse, RZ ;  /* 0x0000000e05007224 */ /* 0x080fe400078e02ff */
[C---:B------:R-:W-:Y:S01]  /*6810*/  IMAD.WIDE.U32 R4, R3.reuse, R14, R16 ;  /* 0x0000000e03047225 */ /* 0x040fe200078e0010 */
[----:B------:R-:W2:Y:S01]  /*6820*/  LDC R8, c[0x0][0x608] ;  /* 0x00018200ff087b82 */ /* 0x000ea20000000800 */
[----:B------:R-:W3:Y:S02]  /*6830*/  F2I.U32.TRUNC.NTZ R7, R7 ;  /* 0x0000000700077305 */ /* 0x000ee4000020f000 */
[----:B------:R-:W-:Y:S01]  /*6840*/  IMAD R3, R3, R15, R0 ;  /* 0x0000000f03037224 */ /* 0x000fe200078e0200 */
[----:B------:R-:W-:-:S03]  /*6850*/  I2FP.F32.U32 R0, R20 ;  /* 0x0000001400007245 */ /* 0x000fc60000201000 */
[----:B------:R-:W-:Y:S01]  /*6860*/  IMAD.IADD R3, R5, 0x1, R3 ;  /* 0x0000000105037824 */ /* 0x000fe200078e0203 */
[----:B------:R-:W4:Y:S01]  /*6870*/  LDC R11, c[0x0][0x658] ;  /* 0x00019600ff0b7b82 */ /* 0x000f220000000800 */
[----:B0-----:R-:W-:-:S04]  /*6880*/  ISETP.NE.U32.AND P0, PT, R26, RZ, PT ;  /* 0x000000ff1a00720c */ /* 0x001fc80003f05070 */
[----:B------:R-:W-:-:S03]  /*6890*/  ISETP.NE.AND.EX P0, PT, R27, RZ, PT, P0 ;  /* 0x000000ff1b00720c */ /* 0x000fc60003f05300 */
[----:B------:R-:W0:Y:S01]  /*68a0*/  LDC R9, c[0x0][0x144] ;  /* 0x00005100ff097b82 */ /* 0x000e220000000800 */
[-C--:B-1----:R-:W-:Y:S01]  /*68b0*/  SHF.R.U64 R10, R4, R6.reuse, R3 ;  /* 0x00000006040a7219 */ /* 0x082fe20000001203 */
[----:B---3--:R-:W-:Y:S01]  /*68c0*/  IMAD.MOV R7, RZ, RZ, -R7 ;  /* 0x000000ffff077224 */ /* 0x008fe200078e0a07 */
[----:B------:R-:W-:Y:S01]  /*68d0*/  SHF.R.U32.HI R3, RZ, R6, R3 ;  /* 0x00000006ff037219 */ /* 0x000fe20000011603 */
[----:B------:R-:W-:-:S04]  /*68e0*/  FMUL R6, R0, UR4 ;  /* 0x0000000400067c20 */ /* 0x000fc80008400000 */
[----:B------:R-:W1:Y:S01]  /*68f0*/  LDC R21, c[0x0][0x148] ;  /* 0x00005200ff157b82 */ /* 0x000e620000000800 */
[----:B------:R3:W0:Y:S01]  /*6900*/  F2I.U32.TRUNC.NTZ R14, R6 ;  /* 0x00000006000e7305 */ /* 0x000622000020f000 */
[-CC-:B--2---:R-:W-:Y:S02]  /*6910*/  SHF.R.U64 R13, R10, R8.reuse, R3.reuse ;  /* 0x000000080a0d7219 */ /* 0x184fe40000001203 */
[----:B------:R-:W-:-:S04]  /*6920*/  SHF.R.U32.HI R0, RZ, R8, R3 ;  /* 0x00000008ff007219 */ /* 0x000fc80000011603 */
[----:B-----5:R-:W2:Y:S01]  /*6930*/  LDC R24, c[0x0][0x648] ;  /* 0x00019200ff187b82 */ /* 0x020ea20000000800 */
[-CC-:B----4-:R-:W-:Y:S02]  /*6940*/  SHF.R.U64 R15, R13, R11.reuse, R0.reuse ;  /* 0x0000000b0d0f7219 */ /* 0x190fe40000001200 */
[----:B------:R-:W-:-:S03]  /*6950*/  SHF.R.U32.HI R5, RZ, R11, R0 ;  /* 0x0000000bff057219 */ /* 0x000fc60000011600 */
[----:B------:R-:W-:Y:S02]  /*6960*/  IMAD.MOV.U32 R4, RZ, RZ, R15 ;  /* 0x000000ffff047224 */ /* 0x000fe400078e000f */
[----:B------:R-:W4:Y:S01]  /*6970*/  LDC R28, c[0x0][0x638] ;  /* 0x00018e00ff1c7b82 */ /* 0x000f220000000800 */
[----:B0-----:R-:W-:-:S07]  /*6980*/  IMAD R25, R9, R7, R12 ;  /* 0x0000000709197224 */ /* 0x001fce00078e020c */
[----:B------:R-:W0:Y:S08]  /*6990*/  LDC R29, c[0x0][0x610] ;  /* 0x00018400ff1d7b82 */ /* 0x000e300000000800 */
[----:B------:R-:W0:Y:S01]  /*69a0*/  LDC R30, c[0x0][0x600] ;  /* 0x00018000ff1e7b82 */ /* 0x000e220000000800 */
[----:B-123--:R-:W-:Y:S05]  /*69b0*/  @!P0 BRA `(.L_x_161) ;  /* 0x0000000000288947 */ /* 0x00efea0003800000 */
[----:B------:R-:W1:Y:S02]  /*69c0*/  LDC R0, c[0x0][0x64c] ;  /* 0x00019300ff007b82 */ /* 0x000e640000000800 */
[----:B-1----:R-:W-:-:S05]  /*69d0*/  IADD3 R3, P0, R15, R0, RZ ;  /* 0x000000000f037210 */ /* 0x002fca0007f1e0ff */
        /* <DEDUP_REMOVED lines=8> */
.L_x_161:
[----:B------:R-:W-:Y:S01]  /*6a60*/  ISETP.NE.AND P0, PT, R2, 0x1, PT ;  /* 0x000000010200780c */ /* 0x000fe20003f05270 */
[----:B------:R-:W-:Y:S01]  /*6a70*/  IMAD.MOV R14, RZ, RZ, -R14 ;  /* 0x000000ffff0e7224 */ /* 0x000fe200078e0a0e */
[----:B------:R-:W-:Y:S02]  /*6a80*/  SHF.R.U64 R3, R4, R24, R5 ;  /* 0x0000001804037219 */ /* 0x000fe40000001205 */
[----:B------:R-:W-:Y:S02]  /*6a90*/  LOP3.LUT R0, R13, R98, RZ, 0xc0, !PT ;  /* 0x000000620d007212 */ /* 0x000fe400078ec0ff */
[----:B------:R-:W-:Y:S01]  /*6aa0*/  LOP3.LUT R10, R10, R97, RZ, 0xc0, !PT ;  /* 0x000000610a0a7212 */ /* 0x000fe200078ec0ff */
[----:B------:R-:W-:Y:S02]  /*6ab0*/  IMAD.MOV R4, RZ, RZ, -R3 ;  /* 0x000000ffff047224 */ /* 0x000fe400078e0a03 */
[----:B------:R-:W-:Y:S02]  /*6ac0*/  IMAD R0, R93, R3, R0 ;  /* 0x000000035d007224 */ /* 0x000fe400078e0200 */
[----:B----4-:R-:W-:-:S02]  /*6ad0*/  IMAD R3, R4, R28, R15 ;  /* 0x0000001c04037224 */ /* 0x010fc400078e020f */
[----:B------:R-:W-:Y:S02]  /*6ae0*/  @P0 IMAD R25, R21, R14, R20 ;  /* 0x0000000e15190224 */ /* 0x000fe400078e0214 */
[----:B0-----:R-:W-:Y:S02]  /*6af0*/  IMAD R5, R3, R30, R10 ;  /* 0x0000001e03057224 */ /* 0x001fe400078e020a */
[----:B------:R-:W-:Y:S02]  /*6b00*/  IMAD R0, R0, R29, R25 ;  /* 0x0000001d00007224 */ /* 0x000fe400078e0219 */
[----:B------:R-:W-:-:S03]  /*6b10*/  IMAD.MOV.U32 R4, RZ, RZ, 0x1 ;  /* 0x00000001ff047424 */ /* 0x000fc600078e00ff */
[----:B------:R-:W-:Y:S02]  /*6b20*/  SEL R100, R5, R0, !P0 ;  /* 0x0000000005647207 */ /* 0x000fe40004000000 */
[----:B------:R-:W-:Y:S02]  /*6b30*/  PRMT R3, R4, 0x7610, R3 ;  /* 0x0000761004037816 */ /* 0x000fe40000000003 */
[----:B------:R-:W-:-:S07]  /*6b40*/  SEL R0, R0, R5, !P0 ;  /* 0x0000000500007207 */ /* 0x000fce0004000000 */
.L_x_159:
[----:B------:R-:W-:Y:S01]  /*6b50*/  LOP3.LUT P0, RZ, R3, 0xff, RZ, 0xc0, !PT ;  /* 0x000000ff03ff7812 */ /* 0x000fe2000780c0ff */
[----:B------:R-:W-:Y:S01]  /*6b60*/  UIMAD.WIDE.U32 UR4, UR42, -0x55555555, URZ ;  /* 0xaaaaaaab2a0478a5 */ /* 0x000fe2000f8e003f */
[----:B------:R-:W-:-:S03]  /*6b70*/  IMAD.MOV.U32 R103, RZ, RZ, R0 ;  /* 0x000000ffff677224 */ /* 0x000fc600078e0000 */
[----:B------:R-:W-:-:S04]  /*6b80*/  USHF.R.U32.HI UR4, URZ, 0x1, UR5 ;  /* 0x000000013f047899 */ /* 0x000fc80008011605 */
[----:B------:R-:W-:-:S04]  /*6b90*/  UIMAD UR42, UR4, -0x3, UR42 ;  /* 0xfffffffd042a78a4 */ /* 0x000fc8000f8e022a */
[----:B------:R-:W-:Y:S08]  /*6ba0*/  @P0 BRA `(.L_x_162) ;  /* 0xffffffa8002c0947 */ /* 0x000ff0000383ffff */
[----:B------:R-:W-:Y:S05]  /*6bb0*/  EXIT ;  /* 0x000000000000794d */ /* 0x000fea0003800000 */
.L_x_7:
        /* <DEDUP_REMOVED lines=26> */
.L_x_164:
[----:B------:R-:W0:Y:S01]  /*6d60*/  LDC.64 R30, c[0x0][0x640] ;  /* 0x00019000ff1e7b82 */ /* 0x000e220000000a00 */
[-CC-:B------:R-:W-:Y:S01]  /*6d70*/  SHF.R.U64 R22, R14, R8.reuse, R15.reuse ;  /* 0x000000080e167219 */ /* 0x180fe2000000120f */
[----:B------:R-:W-:Y:S01]  /*6d80*/  IMAD.MOV.U32 R27, RZ, RZ, 0x1 ;  /* 0x00000001ff1b7424 */ /* 0x000fe200078e00ff */
[----:B------:R-:W-:Y:S02]  /*6d90*/  SHF.R.U32.HI R7, RZ, R8, R15 ;  /* 0x00000008ff077219 */ /* 0x000fe4000001160f */
[----:B------:R-:W-:-:S03]  /*6da0*/  IADD3 R13, P0, RZ, -R22, RZ ;  /* 0x80000016ff0d7210 */ /* 0x000fc60007f1e0ff */
[----:B------:R-:W1:Y:S02]  /*6db0*/  LDC R12, c[0x0][0x618] ;  /* 0x00018600ff0c7b82 */ /* 0x000e640000000800 */
[----:B------:R-:W-:Y:S02]  /*6dc0*/  IMAD.X R7, RZ, RZ, ~R7, P0 ;  /* 0x000000ffff077224 */ /* 0x000fe400000e0e07 */
[----:B------:R-:W-:-:S04]  /*6dd0*/  IMAD.WIDE.U32 R10, R13, R24, R16 ;  /* 0x000000180d0a7225 */ /* 0x000fc800078e0010 */
[----:B------:R-:W2:Y:S01]  /*6de0*/  LDC R14, c[0x0][0x608] ;  /* 0x00018200ff0e7b82 */ /* 0x000ea20000000800 */
[----:B------:R-:W-:-:S04]  /*6df0*/  IMAD R8, R7, R24, RZ ;  /* 0x0000001807087224 */ /* 0x000fc800078e02ff */
[----:B------:R-:W-:-:S03]  /*6e00*/  IMAD R7, R13, R25, R8 ;  /* 0x000000190d077224 */ /* 0x000fc600078e0208 */
[----:B------:R-:W3:Y:S01]  /*6e10*/  LDC R28, c[0x0][0x658] ;  /* 0x00019600ff1c7b82 */ /* 0x000ee20000000800 */
[----:B------:R-:W-:Y:S01]  /*6e20*/  IMAD.IADD R7, R11, 0x1, R7 ;  /* 0x000000010b077824 */ /* 0x000fe200078e0207 */
[----:B0-----:R-:W-:Y:S01]  /*6e30*/  ISETP.NE.U32.AND P0, PT, R30, RZ, PT ;  /* 0x000000ff1e00720c */ /* 0x001fe20003f05070 */
[----:B------:R-:W-:-:S03]  /*6e40*/  IMAD.MOV.U32 R11, RZ, RZ, -0x1 ;  /* 0xffffffffff0b7424 */ /* 0x000fc600078e00ff */
        /* <DEDUP_REMOVED lines=8> */
[-C--:B---3--:R-:W-:Y:S02]  /*6ed0*/  SHF.L.U32 R10, R11, R28.reuse, RZ ;  /* 0x0000001c0b0a7219 */ /* 0x088fe400000006ff */
[--C-:B------:R-:W-:Y:S02]  /*6ee0*/  SHF.R.U64 R26, R24, R28, R7.reuse ;  /* 0x0000001c181a7219 */ /* 0x100fe40000001207 */
[----:B------:R-:W-:Y:S02]  /*6ef0*/  LOP3.LUT R29, RZ, R10, RZ, 0x33, !PT ;  /* 0x0000000aff1d7212 */ /* 0x000fe400078e33ff */
[----:B------:R-:W-:Y:S01]  /*6f00*/  SHF.R.U32.HI R11, RZ, R28, R7 ;  /* 0x0000001cff0b7219 */ /* 0x000fe20000011607 */
[----:B------:R-:W3:Y:S01]  /*6f10*/  LDC R32, c[0x0][0x610] ;  /* 0x00018400ff207b82 */ /* 0x000ee20000000800 */
[----:B------:R-:W-:Y:S01]  /*6f20*/  IMAD.MOV.U32 R10, RZ, RZ, R26 ;  /* 0x000000ffff0a7224 */ /* 0x000fe200078e001a */
[----:B------:R-:W-:Y:S06]  /*6f30*/  @!P0 BRA `(.L_x_165) ;  /* 0x0000000000288947 */ /* 0x000fec0003800000 */
        /* <DEDUP_REMOVED lines=10> */
.L_x_165:
[----:B------:R-:W-:Y:S02]  /*6fe0*/  ISETP.NE.AND P0, PT, R2, 0x1, PT ;  /* 0x000000010200780c */ /* 0x000fe40003f05270 */
[----:B-1----:R-:W-:Y:S01]  /*6ff0*/  SHF.R.U64 R8, R10, R8, R11 ;  /* 0x000000080a087219 */ /* 0x002fe2000000120b */
[----:B0-----:R-:W-:Y:S01]  /*7000*/  VIADD R11, R21, 0xffffffff ;  /* 0xffffffff150b7836 */ /* 0x001fe20000000000 */
[----:B------:R-:W-:Y:S02]  /*7010*/  SHF.L.U32 R27, R27, R28, RZ ;  /* 0x0000001c1b1b7219 */ /* 0x000fe400000006ff */
[----:B------:R-:W-:Y:S01]  /*7020*/  LOP3.LUT R5, R24, R29, RZ, 0xc0, !PT ;  /* 0x0000001d18057212 */ /* 0x000fe200078ec0ff */
[----:B------:R-:W-:-:S04]  /*7030*/  IMAD.MOV R7, RZ, RZ, -R8 ;  /* 0x000000ffff077224 */ /* 0x000fc800078e0a08 */
[----:B------:R-:W-:Y:S02]  /*7040*/  IMAD R5, R27, R8, R5 ;  /* 0x000000081b057224 */ /* 0x000fe400078e0205 */
[----:B------:R-:W-:Y:S01]  /*7050*/  @P0 IMAD R6, R9, R23, R4 ;  /* 0x0000001709060224 */ /* 0x000fe200078e0204 */
[----:B------:R-:W-:Y:S01]  /*7060*/  LOP3.LUT R9, R20, R11, RZ, 0xc0, !PT ;  /* 0x0000000b14097212 */ /* 0x000fe200078ec0ff */
[----:B--2---:R-:W-:Y:S02]  /*7070*/  IMAD R4, R7, R25, R26 ;  /* 0x0000001907047224 */ /* 0x004fe400078e021a */
[----:B---3--:R-:W-:Y:S02]  /*7080*/  IMAD R6, R5, R32, R6 ;  /* 0x0000002005067224 */ /* 0x008fe400078e0206 */
[----:B------:R-:W-:Y:S02]  /*7090*/  IMAD R5, R4, R21, R9 ;  /* 0x0000001504057224 */ /* 0x000fe400078e0209 */
[----:B------:R-:W-:-:S02]  /*70a0*/  IMAD.MOV.U32 R8, RZ, RZ, 0x1 ;  /* 0x00000001ff087424 */ /* 0x000fc400078e00ff */
[----:B------:R-:W-:Y:S01]  /*70b0*/  IMAD.MOV.U32 R7, RZ, RZ, R22 ;  /* 0x000000ffff077224 */ /* 0x000fe200078e0016 */
[----:B------:R-:W-:Y:S02]  /*70c0*/  SEL R21, R5, R6, !P0 ;  /* 0x0000000605157207 */ /* 0x000fe40004000000 */
[----:B------:R-:W-:-:S07]  /*70d0*/  SEL R20, R6, R5, !P0 ;  /* 0x0000000506147207 */ /* 0x000fce0004000000 */
.L_x_163:
[----:B------:R-:W-:-:S08]  /*70e0*/  NOP ;  /* 0x0000000000007918 */ /* 0x000fd00000000000 */
[----:B------:R-:W0:-:S00]  /*70f0*/  USETMAXREG.DEALLOC.CTAPOOL 0x28 ;  /* 0x00000028000079c8 */ /* 0x000e0000080e0500 */
[----:B0-----:R-:W-:-:S13]  /*7100*/  ISETP.NE.AND P0, PT, R3, RZ, PT ;  /* 0x000000ff0300720c */ /* 0x001fda0003f05270 */
[----:B------:R-:W-:Y:S05]  /*7110*/  @P0 EXIT ;  /* 0x000000000000094d */ /* 0x000fea0003800000 */
[----:B------:R-:W-:Y:S01]  /*7120*/  LOP3.LUT P0, RZ, R8, 0xff, RZ, 0xc0, !PT ;  /* 0x000000ff08ff7812 */ /* 0x000fe2000780c0ff */
[----:B------:R-:W-:Y:S02]  /*7130*/  IMAD.MOV.U32 R3, RZ, RZ, 0x1 ;  /* 0x00000001ff037424 */ /* 0x000fe400078e00ff */
[----:B------:R-:W-:-:S10]  /*7140*/  IMAD.MOV.U32 R8, RZ, RZ, RZ ;  /* 0x000000ffff087224 */ /* 0x000fd400078e00ff */
[----:B------:R-:W-:Y:S05]  /*7150*/  @!P0 BRA `(.L_x_166) ;  /* 0x0000000c00588947 */ /* 0x000fea0003800000 */
[----:B------:R-:W0:Y:S01]  /*7160*/  LDC R3, c[0x0][0x28c] ;  /* 0x0000a300ff037b82 */ /* 0x000e220000000800 */
[----:B------:R-:W1:Y:S01]  /*7170*/  S2R R13, SR_CgaCtaId ;  /* 0x00000000000d7919 */ /* 0x000e620000008800 */
[----:B------:R-:W-:Y:S01]  /*7180*/  ULDC UR5, c[0x0][0x658] ;  /* 0x0001960000057ab9 */ /* 0x000fe20000000800 */
[----:B------:R-:W-:Y:S01]  /*7190*/  UMOV UR6, 0xffffffff ;  /* 0xffffffff00067882 */ /* 0x000fe20000000000 */
[----:B------:R-:W-:Y:S01]  /*71a0*/  BSSY B0, `(.L_x_166) ;  /* 0x00000d1000007945 */ /* 0x000fe20003800000 */
[----:B------:R-:W-:Y:S01]  /*71b0*/  USHF.L.U32 UR6, UR6, UR5, URZ ;  /* 0x0000000506067299 */ /* 0x000fe2000800063f */
[----:B------:R-:W-:Y:S01]  /*71c0*/  IMAD.MOV.U32 R10, RZ, RZ, 0x1 ;  /* 0x00000001ff0a7424 */ /* 0x000fe200078e00ff */
[----:B------:R-:W-:Y:S01]  /*71d0*/  LOP3.LUT R9, R18, 0x2, RZ, 0xfc, !PT ;  /* 0x0000000212097812 */ /* 0x000fe200078efcff */
[----:B------:R-:W-:Y:S01]  /*71e0*/  IMAD.MOV.U32 R8, RZ, RZ, RZ ;  /* 0x000000ffff087224 */ /* 0x000fe200078e00ff */
[----:B------:R-:W-:Y:S01]  /*71f0*/  ULDC UR4, c[0x0][0x600] ;  /* 0x0001800000047ab9 */ /* 0x000fe20000000800 */
[----:B------:R-:W-:Y:S01]  /*7200*/  UMOV UR7, 0x1 ;  /* 0x0000000100077882 */ /* 0x000fe20000000000 */
[----:B------:R-:W-:-:S02]  /*7210*/  UIADD3 UR4, UR4, -0x1, URZ ;  /* 0xffffffff04047890 */ /* 0x000fc4000fffe03f */
[----:B------:R-:W-:Y:S02]  /*7220*/  USHF.L.U32 UR5, UR7, UR5, URZ ;  /* 0x0000000507057299 */ /* 0x000fe4000800063f */
[----:B------:R-:W-:Y:S01]  /*7230*/  ULOP3.LUT UR6, URZ, UR6, URZ, 0x33, !UPT ;  /* 0x000000063f067292 */ /* 0x000fe2000f8e333f */
[----:B------:R-:W-:Y:S01]  /*7240*/  ULDC.64 UR30, c[0x0][0x198] ;  /* 0x00006600001e7ab9 */ /* 0x000fe20000000a00 */
[----:B0-----:R-:W-:-:S05]  /*7250*/  VIADD R3, R3, 0x7f ;  /* 0x0000007f03037836 */ /* 0x001fca0000000000 */
[----:B------:R-:W-:-:S04]  /*7260*/  SHF.R.S32.HI R4, RZ, 0x1f, R3 ;  /* 0x0000001fff047819 */ /* 0x000fc80000011403 */
[----:B------:R-:W-:Y:S01]  /*7270*/  LEA.HI R4, R4, R3, RZ, 0x7 ;  /* 0x0000000304047211 */ /* 0x000fe200078f38ff */
[C---:B-1----:R-:W-:Y:S02]  /*7280*/  IMAD.SHL.U32 R12, R13.reuse, 0x10, RZ ;  /* 0x000000100d0c7824 */ /* 0x042fe400078e00ff */
[----:B------:R-:W-:Y:S01]  /*7290*/  IMAD.SHL.U32 R13, R13, 0x400, RZ ;  /* 0x000004000d0d7824 */ /* 0x000fe200078e00ff */
[----:B------:R-:W-:Y:S01]  /*72a0*/  SHF.R.S32.HI R11, RZ, 0x7, R4 ;  /* 0x00000007ff0b7819 */ /* 0x000fe20000011404 */
[----:B------:R-:W-:Y:S01]  /*72b0*/  IMAD.MOV.U32 R3, RZ, RZ, 0x1 ;  /* 0x00000001ff037424 */ /* 0x000fe200078e00ff */
[----:B------:R-:W-:Y:S02]  /*72c0*/  LOP3.LUT R12, R12, 0x70, RZ, 0xc0, !PT ;  /* 0x000000700c0c7812 */ /* 0x000fe400078ec0ff */
[----:B------:R-:W-:Y:S01]  /*72d0*/  LOP3.LUT R13, R13, 0x1c00, RZ, 0xc0, !PT ;  /* 0x00001c000d0d7812 */ /* 0x000fe200078ec0ff */
[----:B------:R-:W-:-:S07]  /*72e0*/  VIADD R19, R11, 0x1 ;  /* 0x000000010b137836 */ /* 0x000fce0000000000 */
.L_x_177:
[----:B------:R-:W-:-:S03]  /*72f0*/  UMOV UR7, 0xffffffff ;  /* 0xffffffff00077882 */ /* 0x000fc60000000000 */
[----:B------:R-:W-:Y:S05]  /*7300*/  BRA.DIV UR7, `(.L_x_167) ;  /* 0x0000000e07b07947 */ /* 0x000fea000b800000 */
[----:B------:R-:W-:-:S13]  /*7310*/  ELECT P6, URZ, PT ;  /* 0x00000000003f782f */ /* 0x000fda00038c0000 */
.L_x_187:
[----:B------:R-:W0:Y:S01]  /*7320*/  LDC R4, c[0x0][0x28c] ;  /* 0x0000a300ff047b82 */ /* 0x000e220000000800 */
[----:B------:R-:W-:Y:S01]  /*7330*/  BSSY B1, `(.L_x_168) ;  /* 0x0000044000017945 */ /* 0x000fe20003800000 */
[----:B0-----:R-:W-:-:S13]  /*7340*/  ISETP.LT.OR P6, PT, R4, 0x1, !P6 ;  /* 0x000000010400780c */ /* 0x001fda00077c1670 */
[----:B------:R-:W-:Y:S05]  /*7350*/  @P6 BRA `(.L_x_169) ;  /* 0x0000000400046947 */ /* 0x000fea0003800000 */
[----:B------:R-:W-:Y:S02]  /*7360*/  IMAD R21, R21, 0x80, R12 ;  /* 0x0000008015157824 */ /* 0x000fe400078e020c */
[----:B------:R-:W-:Y:S02]  /*7370*/  IMAD.SHL.U32 R20, R20, 0x80, RZ ;  /* 0x0000008014147824 */ /* 0x000fe400078e00ff */
[----:B------:R-:W-:Y:S02]  /*7380*/  IMAD.MOV.U32 R22, RZ, RZ, RZ ;  /* 0x000000ffff167224 */ /* 0x000fe400078e00ff */
[----:B------:R-:W-:Y:S02]  /*7390*/  IMAD.MOV.U32 R4, RZ, RZ, R19 ;  /* 0x000000ffff047224 */ /* 0x000fe400078e0013 */
[----:B------:R-:W-:Y:S02]  /*73a0*/  IMAD.MOV.U32 R5, RZ, RZ, R3 ;  /* 0x000000ffff057224 */ /* 0x000fe400078e0003 */
[----:B------:R-:W-:-:S07]  /*73b0*/  IMAD.MOV.U32 R6, RZ, RZ, R8 ;  /* 0x000000ffff067224 */ /* 0x000fce00078e0008 */
.L_x_172:
[----:B------:R-:W0:Y:S01]  /*73c0*/  S2R R15, SR_CgaCtaId ;  /* 0x00000000000f7919 */ /* 0x000e220000008800 */
[----:B------:R-:W-:Y:S02]  /*73d0*/  MOV R14, 0x400 ;  /* 0x00000400000e7802 */ /* 0x000fe40000000f00 */
[----:B------:R-:W-:Y:S02]  /*73e0*/  ISETP.NE.AND P1, PT, R0, RZ, PT ;  /* 0x000000ff0000720c */ /* 0x000fe40003f25270 */
[----:B0-----:R-:W-:Y:S02]  /*73f0*/  LEA R25, R15, R14, 0x18 ;  /* 0x0000000e0f197211 */ /* 0x001fe400078ec0ff */
[----:B------:R-:W-:-:S09]  /*7400*/  SHF.L.U32 R14, R5, 0x1f, RZ ;  /* 0x0000001f050e7819 */ /* 0x000fd200000006ff */
[----:B------:R-:W0:Y:S01]  /*7410*/  @!P1 LDC R15, c[0x0][0x500] ;  /* 0x00014000ff0f9b82 */ /* 0x000e220000000800 */
[----:B------:R-:W-:-:S04]  /*7420*/  IMAD R23, R6, 0x8, R25 ;  /* 0x0000000806177824 */ /* 0x000fc800078e0219 */
[----:B------:R-:W1:Y:S02]  /*7430*/  SYNCS.PHASECHK.TRANS64.TRYWAIT P0, [R23+URZ+0x18], R14 ;  /* 0x0000180e170075a7 */ /* 0x000e64000800017f */
[----:B-1----:R-:W-:Y:S05]  /*7440*/  @!P0 BRA `(.L_x_170) ;  /* 0x0000000c00808947 */ /* 0x002fea0003800000 */
.L_x_188:
[----:B-1----:R-:W-:Y:S01]  /*7450*/  PRMT R14, R9, 0x9910, RZ ;  /* 0x00009910090e7816 */ /* 0x002fe200000000ff */
[----:B0-----:R0:W-:Y:S03]  /*7460*/  @!P1 SYNCS.ARRIVE.TRANS64 RZ, [R23+URZ], R15 ;  /* 0x0000000f17ff99a7 */ /* 0x0011e6000800003f */
[----:B------:R-:W-:-:S13]  /*7470*/  ISETP.NE.AND P0, PT, R14, 0x2, PT ;  /* 0x000000020e00780c */ /* 0x000fda0003f05270 */
[----:B0-----:R-:W-:Y:S05]  /*7480*/  @P0 BRA `(.L_x_171) ;  /* 0x0000000000040947 */ /* 0x001fea0003800000 */
[----:B------:R-:W-:Y:S01]  /*7490*/  BPT.TRAP 0x1 ;  /* 0x000000040000795c */ /* 0x000fe20000300000 */
.L_x_171:
[----:B------:R-:W-:Y:S01]  /*74a0*/  IMAD R14, R6, 0x8000, R25 ;  /* 0x00008000060e7824 */ /* 0x000fe200078e0219 */
[----:B------:R-:W-:Y:S01]  /*74b0*/  R2UR UR34, R22 ;  /* 0x00000000162272ca */ /* 0x000fe200000e0000 */
[----:B------:R-:W-:Y:S01]  /*74c0*/  VIADD R4, R4, 0xffffffff ;  /* 0xffffffff04047836 */ /* 0x000fe20000000000 */
[----:B------:R-:W-:Y:S01]  /*74d0*/  R2UR UR33, R23 ;  /* 0x00000000172172ca */ /* 0x000fe200000e0000 */
[----:B------:R-:W-:Y:S01]  /*74e0*/  UIADD3 UR14, UP0, UR30, 0xf0, URZ ;  /* 0x000000f01e0e7890 */ /* 0x000fe2000ff1e03f */
[----:B------:R-:W-:Y:S01]  /*74f0*/  R2UR UR24, R14 ;  /* 0x000000000e1872ca */ /* 0x000fe200000e0000 */
[----:B------:R-:W-:Y:S01]  /*7500*/  IMAD R14, R6, 0x4000, R13 ;  /* 0x00004000060e7824 */ /* 0x000fe200078e020d */
[----:B------:R-:W-:Y:S01]  /*7510*/  R2UR UR36, R7 ;  /* 0x00000000072472ca */ /* 0x000fe200000e0000 */
[----:B------:R-:W-:Y:S01]  /*7520*/  UIADD3 UR42, UP1, UR30, 0x1f0, URZ ;  /* 0x000001f01e2a7890 */ /* 0x000fe2000ff3e03f */
[----:B------:R-:W-:Y:S01]  /*7530*/  R2UR UR35, R20 ;  /* 0x00000000142372ca */ /* 0x000fe200000e0000 */
[----:B------:R-:W-:Y:S01]  /*7540*/  IMAD R14, R14, 0x2, R25 ;  /* 0x000000020e0e7824 */ /* 0x000fe200078e0219 */
[----:B------:R-:W-:Y:S01]  /*7550*/  R2UR UR19, R21 ;  /* 0x00000000151372ca */ /* 0x000fe200000e0000 */
[----:B------:R-:W-:Y:S01]  /*7560*/  UIADD3.X UR15, URZ, UR31, URZ, UP0, !UPT ;  /* 0x0000001f3f0f7290 */ /* 0x000fe200087fe43f */
[----:B------:R-:W-:Y:S01]  /*7570*/  ISETP.GT.AND P1, PT, R4, 0x1, PT ;  /* 0x000000010400780c */ /* 0x000fe20003f24270 */
[----:B------:R-:W-:Y:S01]  /*7580*/  UIADD3 UR26, UR34, 0x40, URZ ;  /* 0x00000040221a7890 */ /* 0x000fe2000fffe03f */
[----:B------:R-:W-:Y:S01]  /*7590*/  R2UR UR8, R14 ;  /* 0x000000000e0872ca */ /* 0x000fe200000e0000 */
[----:B------:R-:W-:Y:S01]  /*75a0*/  UIADD3.X UR43, URZ, UR31, URZ, UP1, !UPT ;  /* 0x0000001f3f2b7290 */ /* 0x000fe20008ffe43f */
[----:B------:R-:W-:Y:S01]  /*75b0*/  VIADD R6, R6, 0x1 ;  /* 0x0000000106067836 */ /* 0x000fe20000000000 */
[----:B------:R-:W-:Y:S01]  /*75c0*/  UIADD3 UR32, UR24, 0x100, URZ ;  /* 0x0000010018207890 */ /* 0x000fe2000fffe03f */
[----:B------:R-:W-:Y:S01]  /*75d0*/  VIADD R22, R22, 0x80 ;  /* 0x0000008016167836 */ /* 0x000fe20000000000 */
[----:B------:R-:W-:Y:S01]  /*75e0*/  UIADD3 UR24, UR24, 0x4100, URZ ;  /* 0x0000410018187890 */ /* 0x000fe2000fffe03f */
[----:B------:R-:W-:Y:S01]  /*75f0*/  UMOV UR22, 0x0 ;  /* 0x0000000000167882 */ /* 0x000fe20000000000 */
[----:B------:R-:W-:Y:S01]  /*7600*/  UMOV UR23, 0x10000000 ;  /* 0x1000000000177882 */ /* 0x000fe20000000000 */
[----:B------:R-:W-:Y:S01]  /*7610*/  ISETP.NE.AND P0, PT, R6, 0x3, PT ;  /* 0x000000030600780c */ /* 0x000fe20003f05270 */
[----:B------:R-:W-:Y:S01]  /*7620*/  UMOV UR25, UR33 ;  /* 0x0000002100197c82 */ /* 0x000fe20008000000 */
[----:B------:R-:W-:Y:S01]  /*7630*/  UMOV UR28, UR36 ;  /* 0x00000024001c7c82 */ /* 0x000fe20008000000 */
[----:B------:R-:W-:-:S02]  /*7640*/  UMOV UR27, UR35 ;  /* 0x00000023001b7c82 */ /* 0x000fc40008000000 */
[----:B------:R-:W-:Y:S01]  /*7650*/  UIADD3 UR16, UR8, 0x18100, URZ ;  /* 0x0001810008107890 */ /* 0x000fe2000fffe03f */
[----:B------:R0:W-:Y:S01]  /*7660*/  UTMALDG.3D [UR32], [UR14], desc[UR22] ;  /* 0x000016200e0075b4 */ /* 0x0001e20008011000 */
[----:B------:R-:W-:Y:S01]  /*7670*/  UIADD3 UR8, UR8, 0x1c100, URZ ;  /* 0x0001c10008087890 */ /* 0x000fe2000fffe03f */
[----:B------:R-:W-:Y:S01]  /*7680*/  SEL R14, RZ, 0x1, P0 ;  /* 0x00000001ff0e7807 */ /* 0x000fe20000000000 */
[----:B------:R-:W-:Y:S01]  /*7690*/  UMOV UR7, 0xff0000 ;  /* 0x00ff000000077882 */ /* 0x000fe20000000000 */
[----:B------:R-:W-:Y:S01]  /*76a0*/  UMOV UR17, UR33 ;  /* 0x0000002100117c82 */ /* 0x000fe20008000000 */
[----:B------:R-:W-:Y:S01]  /*76b0*/  UMOV UR18, UR34 ;  /* 0x0000002200127c82 */ /* 0x000fe20008000000 */
[----:B------:R-:W-:Y:S01]  /*76c0*/  UMOV UR20, UR36 ;  /* 0x0000002400147c82 */ /* 0x000fe20008000000 */
[----:B------:R-:W-:Y:S01]  /*76d0*/  UMOV UR9, UR33 ;  /* 0x0000002100097c82 */ /* 0x000fe20008000000 */
[----:B------:R-:W-:Y:S01]  /*76e0*/  UMOV UR11, UR19 ;  /* 0x00000013000b7c82 */ /* 0x000fe20008000000 */
[----:B------:R-:W-:Y:S01]  /*76f0*/  UMOV UR12, UR36 ;  /* 0x00000024000c7c82 */ /* 0x000fe20008000000 */
[----:B------:R0:W-:Y:S01]  /*7700*/  UTMALDG.3D [UR24], [UR14], desc[UR22] ;  /* 0x000016180e0075b4 */ /* 0x0001e20008011000 */
[----:B------:R-:W-:Y:S01]  /*7710*/  UMOV UR10, UR26 ;  /* 0x0000001a000a7c82 */ /* 0x000fe20008000000 */
[----:B------:R-:W-:-:S02]  /*7720*/  LOP3.LUT R5, R5, R14, RZ, 0x3c, !PT ;  /* 0x0000000e05057212 */ /* 0x000fc400078e3cff */
[----:B------:R-:W-:Y:S01]  /*7730*/  SEL R6, R6, RZ, P0 ;  /* 0x000000ff06067207 */ /* 0x000fe20000000000 */
[----:B------:R0:W-:Y:S01]  /*7740*/  UTMALDG.3D.MULTICAST [UR16], [UR42], UR7, desc[UR22] ;  /* 0x000016102a0073b4 */ /* 0x0001e20008011807 */
[----:B------:R0:W-:Y:S02]  /*7750*/  UTMALDG.3D.MULTICAST [UR8], [UR42], UR7, desc[UR22] ;  /* 0x000016082a0073b4 */ /* 0x0001e40008011807 */
[----:B0-----:R-:W-:Y:S05]  /*7760*/  @P1 BRA `(.L_x_172) ;  /* 0xfffffffc00141947 */ /* 0x001fea000383ffff */
.L_x_169:
[----:B------:R-:W-:Y:S05]  /*7770*/  BSYNC B1 ;  /* 0x0000000000017941 */ /* 0x000fea0003800000 */
.L_x_168:
[----:B------:R-:W-:Y:S01]  /*7780*/  LOP3.LUT P1, RZ, R10, 0xff, RZ, 0xc0, !PT ;  /* 0x000000ff0aff7812 */ /* 0x000fe2000782c0ff */
[C---:B------:R-:W-:Y:S01]  /*7790*/  IMAD.IADD R7, R11.reuse, 0x1, R8 ;  /* 0x000000010b077824 */ /* 0x040fe200078e0208 */
[----:B------:R-:W-:Y:S01]  /*77a0*/  ULDC.64 UR8, c[0x0][0x650] ;  /* 0x0001940000087ab9 */ /* 0x000fe20000000a00 */
[----:B------:R-:W-:Y:S01]  /*77b0*/  ISETP.GE.U32.AND P2, PT, R11, 0x3, PT ;  /* 0x000000030b00780c */ /* 0x000fe20003f46070 */
[----:B------:R-:W-:Y:S01]  /*77c0*/  BSSY B1, `(.L_x_173) ;  /* 0x000006c000017945 */ /* 0x000fe20003800000 */
[----:B------:R-:W-:Y:S01]  /*77d0*/  IMAD.MOV.U32 R20, RZ, RZ, -0x1 ;  /* 0xffffffffff147424 */ /* 0x000fe200078e00ff */
[----:B------:R-:W-:Y:S01]  /*77e0*/  ISETP.GT.U32.AND P0, PT, R7, 0x2, PT ;  /* 0x000000020700780c */ /* 0x000fe20003f04070 */
[----:B------:R-:W-:Y:S01]  /*77f0*/  IMAD.MOV.U32 R21, RZ, RZ, -0x1 ;  /* 0xffffffffff157424 */ /* 0x000fe200078e00ff */
[----:B------:R-:W-:Y:S02]  /*7800*/  PRMT R10, RZ, 0x7610, R10 ;  /* 0x00007610ff0a7816 */ /* 0x000fe4000000000a */
[----:B------:R-:W-:-:S03]  /*7810*/  ISETP.LT.U32.AND P0, PT, R11, 0x3, P0 ;  /* 0x000000030b00780c */ /* 0x000fc60000701070 */
[----:B------:R-:W0:Y:S01]  /*7820*/  @P1 S2R R5, SR_CgaCtaId ;  /* 0x0000000000051919 */ /* 0x000e220000008800 */
[----:B------:R-:W-:-:S04]  /*7830*/  @P1 MOV R4, 0x400 ;  /* 0x0000040000041802 */ /* 0x000fc80000000f00 */
[----:B0-----:R-:W-:Y:S01]  /*7840*/  @P1 LEA R6, R5, R4, 0x18 ;  /* 0x0000000405061211 */ /* 0x001fe200078ec0ff */
[----:B------:R-:W-:Y:S01]  /*7850*/  IMAD.WIDE.U32 R4, R7, -0x55555555, RZ ;  /* 0xaaaaaaab07047825 */ /* 0x000fe200078e00ff */
[----:B------:R-:W-:Y:S02]  /*7860*/  SEL R4, RZ, 0x1, !P0 ;  /* 0x00000001ff047807 */ /* 0x000fe40004000000 */
[----:B------:R0:W-:Y:S01]  /*7870*/  @P1 SYNCS.ARRIVE.TRANS64.A1T0 RZ, [R6+URZ+0x48], RZ ;  /* 0x000048ff06ff19a7 */ /* 0x0001e2000810003f */
[----:B------:R-:W-:Y:S02]  /*7880*/  IADD3 R16, P1, R16, UR38, RZ ;  /* 0x0000002610107c10 */ /* 0x000fe4000ff3e0ff */
[----:B------:R-:W-:Y:S02]  /*7890*/  LOP3.LUT R3, R3, R4, RZ, 0x3c, !PT ;  /* 0x0000000403037212 */ /* 0x000fe400078e3cff */
[----:B------:R-:W-:Y:S02]  /*78a0*/  IADD3.X R17, R17, UR41, RZ, P1, !PT ;  /* 0x0000002911117c10 */ /* 0x000fe40008ffe4ff */
[----:B------:R-:W-:-:S02]  /*78b0*/  ISETP.GE.U32.AND P0, PT, R16, UR8, PT ;  /* 0x0000000810007c0c */ /* 0x000fc4000bf06070 */
[----:B0-----:R-:W-:Y:S02]  /*78c0*/  SHF.R.U32.HI R6, RZ, 0x1, R5 ;  /* 0x00000001ff067819 */ /* 0x001fe40000011605 */
[----:B------:R-:W-:Y:S02]  /*78d0*/  ISETP.GE.U32.AND.EX P0, PT, R17, UR9, PT, P0 ;  /* 0x0000000911007c0c */ /* 0x000fe4000bf06100 */
[----:B------:R-:W-:Y:S01]  /*78e0*/  @P2 LOP3.LUT R3, R3, 0x1, R6, 0x78, !PT ;  /* 0x0000000103032812 */ /* 0x000fe200078e7806 */
[----:B------:R-:W-:Y:S01]  /*78f0*/  IMAD R8, R6, -0x3, R7 ;  /* 0xfffffffd06087824 */ /* 0x000fe200078e0207 */
[----:B------:R-:W-:Y:S01]  /*7900*/  PRMT R4, RZ, 0x7610, R4 ;  /* 0x00007610ff047816 */ /* 0x000fe20000000004 */
[----:B------:R-:W-:-:S08]  /*7910*/  IMAD.MOV.U32 R7, RZ, RZ, -0x1 ;  /* 0xffffffffff077424 */ /* 0x000fd000078e00ff */
[----:B------:R-:W-:Y:S05]  /*7920*/  @P0 BRA `(.L_x_174) ;  /* 0x0000000400540947 */ /* 0x000fea0003800000 */
[----:B------:R-:W0:Y:S01]  /*7930*/  S2R R15, SR_CTAID.X ;  /* 0x00000000000f7919 */ /* 0x000e220000002500 */
[----:B------:R-:W-:Y:S01]  /*7940*/  ULDC.64 UR8, c[0x0][0x628] ;  /* 0x00018a0000087ab9 */ /* 0x000fe20000000a00 */
[----:B------:R-:W-:Y:S01]  /*7950*/  ULDC UR10, c[0x0][0x630] ;  /* 0x00018c00000a7ab9 */ /* 0x000fe20000000800 */
[----:B------:R-:W-:Y:S01]  /*7960*/  ISETP.NE.U32.AND P0, PT, RZ, UR8, PT ;  /* 0x00000008ff007c0c */ /* 0x000fe2000bf05070 */
[----:B------:R-:W1:Y:S01]  /*7970*/  S2R R20, SR_CTAID.Y ;  /* 0x0000000000147919 */ /* 0x000e620000002600 */
[----:B------:R-:W-:Y:S01]  /*7980*/  ULDC UR11, c[0x0][0x150] ;  /* 0x00005400000b7ab9 */ /* 0x000fe20000000800 */
[----:B------:R-:W-:Y:S01]  /*7990*/  IMAD.MOV.U32 R4, RZ, RZ, R16 ;  /* 0x000000ffff047224 */ /* 0x000fe200078e0010 */
[----:B------:R-:W-:Y:S01]  /*79a0*/  ISETP.NE.AND.EX P0, PT, RZ, UR9, PT, P0 ;  /* 0x00000009ff007c0c */ /* 0x000fe2000bf05300 */
[----:B------:R-:W-:Y:S01]  /*79b0*/  IMAD.MOV.U32 R5, RZ, RZ, R17 ;  /* 0x000000ffff057224 */ /* 0x000fe200078e0011 */
[----:B0-----:R-:W-:-:S11]  /*79c0*/  I2FP.F32.U32 R22, R15 ;  /* 0x0000000f00167245 */ /* 0x001fd60000201000 */
[----:B------:R-:W-:Y:S05]  /*79d0*/  @!P0 BRA `(.L_x_175) ;  /* 0x0000000000288947 */ /* 0x000fea0003800000 */
[----:B------:R-:W-:Y:S02]  /*79e0*/  ULDC UR7, c[0x0][0x634] ;  /* 0x00018d0000077ab9 */ /* 0x000fe40000000800 */
[----:B------:R-:W-:-:S05]  /*79f0*/  IADD3 R5, P0, R16, UR7, RZ ;  /* 0x0000000710057c10 */ /* 0x000fca000ff1e0ff */
[----:B------:R-:W-:-:S04]  /*7a00*/  IMAD.X R21, RZ, RZ, R17, P0 ;  /* 0x000000ffff157224 */ /* 0x000fc800000e0611 */
[----:B------:R-:W-:-:S04]  /*7a10*/  IMAD.WIDE.U32 R6, R21, UR8, RZ ;  /* 0x0000000815067c25 */ /* 0x000fc8000f8e00ff */
[----:B------:R-:W-:-:S04]  /*7a20*/  IMAD.WIDE.U32 R6, P0, R5, UR9, R6 ;  /* 0x0000000905067c25 */ /* 0x000fc8000f800006 */
[----:B------:R-:W-:-:S04]  /*7a30*/  IMAD.WIDE.U32 R4, R5, UR8, RZ ;  /* 0x0000000805047c25 */ /* 0x000fc8000f8e00ff */
[----:B------:R-:W-:Y:S01]  /*7a40*/  IMAD.MOV.U32 R4, RZ, RZ, R7 ;  /* 0x000000ffff047224 */ /* 0x000fe200078e0007 */
[----:B------:R-:W-:Y:S01]  /*7a50*/  IADD3 RZ, P1, R5, R6, RZ ;  /* 0x0000000605ff7210 */ /* 0x000fe20007f3e0ff */
[----:B------:R-:W-:-:S04]  /*7a60*/  IMAD.X R5, RZ, RZ, RZ, P0 ;  /* 0x000000ffff057224 */ /* 0x000fc800000e06ff */
[----:B------:R-:W-:-:S08]  /*7a70*/  IMAD.WIDE.U32.X R4, R21, UR9, R4, P1 ;  /* 0x0000000915047c25 */ /* 0x000fd000088e0404 */
.L_x_175:
[--C-:B------:R-:W-:Y:S01]  /*7a80*/  SHF.R.U64 R14, R4, UR10, R5.reuse ;  /* 0x0000000a040e7c19 */ /* 0x100fe20008001205 */
[----:B------:R-:W-:Y:S01]  /*7a90*/  FMUL R22, R22, UR11 ;  /* 0x0000000b16167c20 */ /* 0x000fe20008400000 */
[----:B------:R-:W-:Y:S01]  /*7aa0*/  SHF.R.U32.HI R4, RZ, UR10, R5 ;  /* 0x0000000aff047c19 */ /* 0x000fe20008011605 */
[----:B------:R-:W0:Y:S01]  /*7ab0*/  LDC R6, c[0x0][0x144] ;  /* 0x00005100ff067b82 */ /* 0x000e220000000800 */
[----:B------:R-:W-:Y:S01]  /*7ac0*/  IADD3 R5, P0, RZ, -R14, RZ ;  /* 0x8000000eff057210 */ /* 0x000fe20007f1e0ff */
[----:B------:R-:W-:Y:S01]  /*7ad0*/  ULDC UR7, c[0x0][0x154] ;  /* 0x0000550000077ab9 */ /* 0x000fe20000000800 */
[----:B-1----:R-:W-:Y:S01]  /*7ae0*/  I2FP.F32.U32 R7, R20 ;  /* 0x0000001400077245 */ /* 0x002fe20000201000 */
[----:B------:R-:W1:Y:S01]  /*7af0*/  F2I.U32.TRUNC.NTZ R22, R22 ;  /* 0x0000001600167305 */ /* 0x000e62000020f000 */
[----:B------:R-:W-:Y:S01]  /*7b00*/  ULDC.64 UR8, c[0x0][0x620] ;  /* 0x0001880000087ab9 */ /* 0x000fe20000000a00 */
[----:B------:R-:W-:Y:S01]  /*7b10*/  IMAD.X R4, RZ, RZ, ~R4, P0 ;  /* 0x000000ffff047224 */ /* 0x000fe200000e0e04 */
[----:B------:R-:W-:Y:S01]  /*7b20*/  ISETP.NE.AND P2, PT, R2, 0x1, PT ;  /* 0x000000010200780c */ /* 0x000fe20003f45270 */
[----:B------:R-:W-:Y:S01]  /*7b30*/  FMUL R23, R7, UR7 ;  /* 0x0000000707177c20 */ /* 0x000fe20008400000 */
[----:B------:R-:W2:Y:S01]  /*7b40*/  LDC R25, c[0x0][0x148] ;  /* 0x00005200ff197b82 */ /* 0x000ea20000000800 */
[----:B------:R-:W-:Y:S01]  /*7b50*/  IMAD R4, R4, UR8, RZ ;  /* 0x0000000804047c24 */ /* 0x000fe2000f8e02ff */
[----:B------:R-:W-:-:S03]  /*7b60*/  ULDC UR7, c[0x0][0x618] ;  /* 0x0001860000077ab9 */ /* 0x000fc60000000800 */
[----:B------:R-:W3:Y:S01]  /*7b70*/  F2I.U32.TRUNC.NTZ R23, R23 ;  /* 0x0000001700177305 */ /* 0x000ee2000020f000 */
[C---:B------:R-:W-:Y:S02]  /*7b80*/  IMAD R7, R5.reuse, UR9, R4 ;  /* 0x0000000905077c24 */ /* 0x040fe4000f8e0204 */
[----:B------:R-:W-:Y:S01]  /*7b90*/  IMAD.WIDE.U32 R4, R5, UR8, R16 ;  /* 0x0000000805047c25 */ /* 0x000fe2000f8e0010 */
[----:B------:R-:W-:Y:S02]  /*7ba0*/  ULDC.64 UR8, c[0x0][0x640] ;  /* 0x0001900000087ab9 */ /* 0x000fe40000000a00 */
[----:B------:R-:W-:Y:S01]  /*7bb0*/  ISETP.NE.U32.AND P0, PT, RZ, UR8, PT ;  /* 0x00000008ff007c0c */ /* 0x000fe2000bf05070 */
[----:B------:R-:W-:Y:S02]  /*7bc0*/  IMAD.IADD R5, R5, 0x1, R7 ;  /* 0x0000000105057824 */ /* 0x000fe400078e0207 */
[----:B-1----:R-:W-:Y:S01]  /*7bd0*/  IMAD.MOV R22, RZ, RZ, -R22 ;  /* 0x000000ffff167224 */ /* 0x002fe200078e0a16 */
[----:B------:R-:W-:-:S02]  /*7be0*/  ISETP.NE.AND.EX P0, PT, RZ, UR9, PT, P0 ;  /* 0x00000009ff007c0c */ /* 0x000fc4000bf05300 */
[----:B------:R-:W-:Y:S01]  /*7bf0*/  SHF.R.U64 R21, R4, UR7, R5 ;  /* 0x0000000704157c19 */ /* 0x000fe20008001205 */
[----:B0-----:R-:W-:Y:S01]  /*7c00*/  IMAD R15, R6, R22, R15 ;  /* 0x00000016060f7224 */ /* 0x001fe200078e020f */
[----:B------:R-:W-:Y:S01]  /*7c10*/  SHF.R.U32.HI R4, RZ, UR7, R5 ;  /* 0x00000007ff047c19 */ /* 0x000fe20008011605 */
[----:B------:R-:W-:Y:S01]  /*7c20*/  ULDC UR7, c[0x0][0x608] ;  /* 0x0001820000077ab9 */ /* 0x000fe20000000800 */
[----:B---3--:R-:W-:Y:S02]  /*7c30*/  IMAD.MOV R6, RZ, RZ, -R23 ;  /* 0x000000ffff067224 */ /* 0x008fe400078e0a17 */
[--C-:B------:R-:W-:Y:S02]  /*7c40*/  SHF.R.U64 R22, R21, UR7, R4.reuse ;  /* 0x0000000715167c19 */ /* 0x100fe40008001204 */
[----:B------:R-:W-:Y:S01]  /*7c50*/  SHF.R.U32.HI R5, RZ, UR7, R4 ;  /* 0x00000007ff057c19 */ /* 0x000fe20008011604 */
[----:B------:R-:W-:Y:S01]  /*7c60*/  ULDC UR7, c[0x0][0x658] ;  /* 0x0001960000077ab9 */ /* 0x000fe20000000800 */
[----:B--2---:R-:W-:-:S02]  /*7c70*/  @P2 IMAD R15, R25, R6, R20 ;  /* 0x00000006190f2224 */ /* 0x004fc400078e0214 */
[--C-:B------:R-:W-:Y:S02]  /*7c80*/  SHF.R.U64 R20, R22, UR7, R5.reuse ;  /* 0x0000000716147c19 */ /* 0x100fe40008001205 */
[----:B------:R-:W-:-:S03]  /*7c90*/  SHF.R.U32.HI R23, RZ, UR7, R5 ;  /* 0x00000007ff177c19 */ /* 0x000fc60008011605 */
[----:B------:R-:W-:Y:S02]  /*7ca0*/  IMAD.MOV.U32 R6, RZ, RZ, R20 ;  /* 0x000000ffff067224 */ /* 0x000fe400078e0014 */
[----:B------:R-:W-:Y:S01]  /*7cb0*/  IMAD.MOV.U32 R5, RZ, RZ, R23 ;  /* 0x000000ffff057224 */ /* 0x000fe200078e0017 */
[----:B------:R-:W-:Y:S06]  /*7cc0*/  @!P0 BRA `(.L_x_176) ;  /* 0x00000000002c8947 */ /* 0x000fec0003800000 */
        /* <DEDUP_REMOVED lines=9> */
[----:B------:R-:W-:-:S04]  /*7d60*/  IMAD.WIDE.U32.X R4, R23, UR9, R4, P1 ;  /* 0x0000000917047c25 */ /* 0x000fc800088e0404 */
[----:B------:R-:W-:-:S07]  /*7d70*/  IMAD.MOV.U32 R6, RZ, RZ, R4 ;  /* 0x000000ffff067224 */ /* 0x000fce00078e0004 */
.L_x_176:
[----:B------:R-:W-:Y:S01]  /*7d80*/  ULDC UR7, c[0x0][0x648] ;  /* 0x0001920000077ab9 */ /* 0x000fe20000000800 */
[----:B------:R-:W-:Y:S01]  /*7d90*/  LOP3.LUT R4, R22, UR6, RZ, 0xc0, !PT ;  /* 0x0000000616047c12 */ /* 0x000fe2000f8ec0ff */
[----:B------:R-:W-:Y:S01]  /*7da0*/  ULDC UR8, c[0x0][0x610] ;  /* 0x0001840000087ab9 */ /* 0x000fe20000000800 */
[----:B------:R-:W-:Y:S01]  /*7db0*/  SHF.R.U64 R5, R6, UR7, R5 ;  /* 0x0000000706057c19 */ /* 0x000fe20008001205 */
[----:B------:R-:W-:Y:S01]  /*7dc0*/  ULDC UR7, c[0x0][0x638] ;  /* 0x00018e0000077ab9 */ /* 0x000fe20000000800 */
[----:B------:R-:W-:-:S03]  /*7dd0*/  LOP3.LUT R21, R21, UR4, RZ, 0xc0, !PT ;  /* 0x0000000415157c12 */ /* 0x000fc6000f8ec0ff */
[----:B------:R-:W-:Y:S02]  /*7de0*/  IMAD.MOV R7, RZ, RZ, -R5 ;  /* 0x000000ffff077224 */ /* 0x000fe400078e0a05 */
[----:B------:R-:W-:Y:S02]  /*7df0*/  IMAD R4, R5, UR5, R4 ;  /* 0x0000000505047c24 */ /* 0x000fe4000f8e0204 */
[----:B------:R-:W-:Y:S01]  /*7e00*/  IMAD R20, R7, UR7, R20 ;  /* 0x0000000707147c24 */ /* 0x000fe2000f8e0214 */
[----:B------:R-:W-:Y:S01]  /*7e10*/  ULDC UR7, c[0x0][0x600] ;  /* 0x0001800000077ab9 */ /* 0x000fe20000000800 */
[----:B------:R-:W-:Y:S02]  /*7e20*/  IMAD R15, R4, UR8, R15 ;  /* 0x00000008040f7c24 */ /* 0x000fe4000f8e020f */
[----:B------:R-:W-:Y:S02]  /*7e30*/  IMAD R20, R20, UR7, R21 ;  /* 0x0000000714147c24 */ /* 0x000fe4000f8e0215 */
[----:B------:R-:W-:-:S02]  /*7e40*/  IMAD.MOV.U32 R4, RZ, RZ, 0x1 ;  /* 0x00000001ff047424 */ /* 0x000fc400078e00ff */
[----:B------:R-:W-:Y:S01]  /*7e50*/  IMAD.MOV.U32 R7, RZ, RZ, R14 ;  /* 0x000000ffff077224 */ /* 0x000fe200078e000e */
[----:B------:R-:W-:Y:S02]  /*7e60*/  SEL R21, R20, R15, !P2 ;  /* 0x0000000f14157207 */ /* 0x000fe40005000000 */
[----:B------:R-:W-:-:S07]  /*7e70*/  SEL R20, R15, R20, !P2 ;  /* 0x000000140f147207 */ /* 0x000fce0005000000 */
.L_x_174:
[----:B------:R-:W-:Y:S05]  /*7e80*/  BSYNC B1 ;  /* 0x0000000000017941 */ /* 0x000fea0003800000 */
.L_x_173:
[----:B------:R-:W-:-:S13]  /*7e90*/  LOP3.LUT P0, RZ, R4, 0xff, RZ, 0xc0, !PT ;  /* 0x000000ff04ff7812 */ /* 0x000fda000780c0ff */
[----:B------:R-:W-:Y:S05]  /*7ea0*/  @P0 BRA `(.L_x_177) ;  /* 0xfffffff400100947 */ /* 0x000fea000383ffff */
[----:B------:R-:W-:Y:S05]  /*7eb0*/  BSYNC B0 ;  /* 0x0000000000007941 */ /* 0x000fea0003800000 */
.L_x_166:
[----:B------:R-:W-:-:S03]  /*7ec0*/  UMOV UR7, 0xffffffff ;  /* 0xffffffff00077882 */ /* 0x000fc60000000000 */
[----:B------:R-:W-:Y:S05]  /*7ed0*/  BRA.DIV UR7, `(.L_x_178) ;  /* 0x0000000207f07947 */ /* 0x000fea000b800000 */
[----:B------:R-:W-:-:S13]  /*7ee0*/  ELECT P6, URZ, PT ;  /* 0x00000000003f782f */ /* 0x000fda00038c0000 */
.L_x_191:
[----:B------:R-:W-:Y:S04]  /*7ef0*/  BSSY B0, `(.L_x_179) ;  /* 0x0000022000007945 */ /* 0x000fe80003800000 */
[----:B------:R-:W-:Y:S05]  /*7f00*/  @!P6 BRA `(.L_x_180) ;  /* 0x000000000080e947 */ /* 0x000fea0003800000 */
[----:B------:R-:W-:-:S04]  /*7f10*/  LOP3.LUT R18, R18, 0x2, RZ, 0xfc, !PT ;  /* 0x0000000212127812 */ /* 0x000fc800078efcff */
[----:B------:R-:W-:-:S13]  /*7f20*/  ISETP.NE.AND P0, PT, R18, 0x3, PT ;  /* 0x000000031200780c */ /* 0x000fda0003f05270 */
[----:B------:R-:W-:Y:S05]  /*7f30*/  @!P0 BRA `(.L_x_181) ;  /* 0x0000000000048947 */ /* 0x000fea0003800000 */
[----:B------:R-:W-:Y:S01]  /*7f40*/  BPT.TRAP 0x1 ;  /* 0x000000040000795c */ /* 0x000fe20000300000 */
.L_x_181:
[----:B------:R-:W0:Y:S01]  /*7f50*/  S2R R5, SR_CgaCtaId ;  /* 0x0000000000057919 */ /* 0x000e220000008800 */
[----:B------:R-:W-:Y:S02]  /*7f60*/  MOV R0, 0x400 ;  /* 0x0000040000007802 */ /* 0x000fe40000000f00 */
[----:B------:R-:W-:Y:S02]  /*7f70*/  SHF.L.U32 R2, R3, 0x1f, RZ ;  /* 0x0000001f03027819 */ /* 0x000fe400000006ff */
[----:B0-----:R-:W-:-:S05]  /*7f80*/  LEA R5, R5, R0, 0x18 ;  /* 0x0000000005057211 */ /* 0x001fca00078ec0ff */
[----:B------:R-:W-:-:S04]  /*7f90*/  VIADD R5, R5, 0x18 ;  /* 0x0000001805057836 */ /* 0x000fc80000000000 */
[C---:B------:R-:W-:Y:S02]  /*7fa0*/  IMAD R7, R8.reuse, 0x8, R5 ;  /* 0x0000000808077824 */ /* 0x040fe400078e0205 */
[----:B------:R-:W-:Y:S02]  /*7fb0*/  VIADD R8, R8, 0x1 ;  /* 0x0000000108087836 */ /* 0x000fe40000000000 */
[----:B------:R-:W0:Y:S03]  /*7fc0*/  SYNCS.PHASECHK.TRANS64.TRYWAIT P0, [R7+URZ], R2 ;  /* 0x00000002070075a7 */ /* 0x000e26000800017f */
[----:B------:R-:W-:-:S04]  /*7fd0*/  ISETP.NE.AND P1, PT, R8, 0x3, PT ;  /* 0x000000030800780c */ /* 0x000fc80003f25270 */
[----:B------:R-:W-:Y:S02]  /*7fe0*/  SEL R0, RZ, 0x1, P1 ;  /* 0x00000001ff007807 */ /* 0x000fe40000800000 */
[----:B------:R-:W-:Y:S02]  /*7ff0*/  SEL R8, R8, RZ, P1 ;  /* 0x000000ff08087207 */ /* 0x000fe40000800000 */
[----:B------:R-:W-:-:S03]  /*8000*/  LOP3.LUT R9, R3, R0, RZ, 0x3c, !PT ;  /* 0x0000000003097212 */ /* 0x000fc600078e3cff */
[----:B------:R-:W-:Y:S01]  /*8010*/  IMAD R4, R8, 0x8, R5 ;  /* 0x0000000808047824 */ /* 0x000fe200078e0205 */
[----:B------:R-:W-:Y:S01]  /*8020*/  SHF.L.U32 R3, R9, 0x1f, RZ ;  /* 0x0000001f09037819 */ /* 0x000fe200000006ff */
[----:B0-----:R-:W-:Y:S06]  /*8030*/  @!P0 BRA `(.L_x_182) ;  /* 0x0000000000b88947 */ /* 0x001fec0003800000 */
.L_x_192:
[----:B------:R-:W1:Y:S01]  /*8040*/  SYNCS.PHASECHK.TRANS64.TRYWAIT P0, [R4+URZ], R3 ;  /* 0x00000003040075a7 */ /* 0x000e62000800017f */
[----:B------:R-:W-:-:S05]  /*8050*/  VIADD R0, R8, 0x1 ;  /* 0x0000000108007836 */ /* 0x000fca0000000000 */
[----:B------:R-:W-:-:S04]  /*8060*/  ISETP.NE.AND P1, PT, R0, 0x3, PT ;  /* 0x000000030000780c */ /* 0x000fc80003f25270 */
[----:B0-----:R-:W-:Y:S02]  /*8070*/  SEL R2, RZ, 0x1, P1 ;  /* 0x00000001ff027807 */ /* 0x001fe40000800000 */
[----:B------:R-:W-:Y:S02]  /*8080*/  SEL R0, R0, RZ, P1 ;  /* 0x000000ff00007207 */ /* 0x000fe40000800000 */
[----:B------:R-:W-:Y:S01]  /*8090*/  LOP3.LUT R2, R9, R2, RZ, 0x3c, !PT ;  /* 0x0000000209027212 */ /* 0x000fe200078e3cff */
[----:B-1----:R-:W-:Y:S06]  /*80a0*/  @!P0 BRA `(.L_x_183) ;  /* 0x0000000000b08947 */ /* 0x002fec0003800000 */
.L_x_193:
[----:B------:R-:W-:Y:S01]  /*80b0*/  IMAD R5, R0, 0x8, R5 ;  /* 0x0000000800057824 */ /* 0x000fe200078e0205 */
[----:B------:R-:W-:-:S07]  /*80c0*/  SHF.L.U32 R0, R2, 0x1f, RZ ;  /* 0x0000001f02007819 */ /* 0x000fce00000006ff */
.L_x_184:
[----:B-1----:R1:W2:Y:S02]  /*80d0*/  SYNCS.PHASECHK.TRANS64.TRYWAIT P0, [R5+URZ], R0 ;  /* 0x00000000050075a7 */ /* 0x0022a4000800017f */
[----:B--2---:R-:W-:Y:S05]  /*80e0*/  @!P0 NANOSLEEP.SYNCS 0x989680 ;  /* 0x009896800000895d */ /* 0x004fea0003900000 */
[----:B------:R-:W2:Y:S02]  /*80f0*/  @!P0 SYNCS.PHASECHK.TRANS64 P0, [R5+URZ], R0 ;  /* 0x00000000050085a7 */ /* 0x000ea4000800007f */
[----:B--2---:R-:W-:Y:S05]  /*8100*/  @!P0 BRA `(.L_x_184) ;  /* 0xfffffffc00f08947 */ /* 0x004fea000383ffff */
.L_x_180:
[----:B------:R-:W-:Y:S05]  /*8110*/  BSYNC B0 ;  /* 0x0000000000007941 */ /* 0x000fea0003800000 */
.L_x_179:
[----:B------:R-:W-:Y:S05]  /*8120*/  EXIT ;  /* 0x000000000000794d */ /* 0x000fea0003800000 */
.L_x_21:
[----:B-1----:R1:W2:Y:S02]  /*8130*/  SYNCS.PHASECHK.TRANS64.TRYWAIT P1, [R3+URZ], R0 ;  /* 0x00000000030075a7 */ /* 0x0022a4000802017f */
[----:B--2---:R-:W-:Y:S05]  /*8140*/  @!P1 NANOSLEEP.SYNCS 0x989680 ;  /* 0x009896800000995d */ /* 0x004fea0003900000 */
[----:B------:R-:W2:Y:S02]  /*8150*/  @!P1 SYNCS.PHASECHK.TRANS64 P1, [R3+URZ], R0 ;  /* 0x00000000030095a7 */ /* 0x000ea4000802007f */
[----:B--2---:R-:W-:Y:S05]  /*8160*/  @!P1 BRA `(.L_x_21) ;  /* 0xfffffffc00f09947 */ /* 0x004fea000383ffff */
[----:B------:R-:W-:Y:S05]  /*8170*/  BRA `(.L_x_20) ;  /* 0xffffff9400847947 */ /* 0x000fea000383ffff */
.L_x_26:
[----:B-1----:R1:W2:Y:S02]  /*8180*/  SYNCS.PHASECHK.TRANS64.TRYWAIT P1, [R5+URZ], R4 ;  /* 0x00000004050075a7 */ /* 0x0022a4000802017f */
[----:B--2---:R-:W-:Y:S05]  /*8190*/  @!P1 NANOSLEEP.SYNCS 0x989680 ;  /* 0x009896800000995d */ /* 0x004fea0003900000 */
[----:B------:R-:W2:Y:S02]  /*81a0*/  @!P1 SYNCS.PHASECHK.TRANS64 P1, [R5+URZ], R4 ;  /* 0x00000004050095a7 */ /* 0x000ea4000802007f */
[----:B--2---:R-:W-:Y:S05]  /*81b0*/  @!P1 BRA `(.L_x_26) ;  /* 0xfffffffc00f09947 */ /* 0x004fea000383ffff */
[----:B------:R-:W-:Y:S05]  /*81c0*/  BRA `(.L_x_25) ;  /* 0xffffff9800d07947 */ /* 0x000fea000383ffff */
.L_x_167:
[----:B------:R-:W-:Y:S01]  /*81d0*/  BSSY B1, `(.L_x_185) ;  /* 0x0000006000017945 */ /* 0x000fe20003800000 */
[----:B------:R-:W-:-:S07]  /*81e0*/  IMAD.MOV.U32 R15, RZ, RZ, -0x1 ;  /* 0xffffffffff0f7424 */ /* 0x000fce00078e00ff */
[----:B------:R-:W-:Y:S05]  /*81f0*/  WARPSYNC.COLLECTIVE R15, `(.L_x_186) ;  /* 0x000000000f0c7348 */ /* 0x000fea0003c00000 */
[----:B------:R-:W-:Y:S02]  /*8200*/  ELECT P6, UR62, PT ;  /* 0x00000000003e782f */ /* 0x000fe400038c0000 */
[----:B------:R-:W-:Y:S01]  /*8210*/  MOV R14, UR62 ;  /* 0x0000003e000e7c02 */ /* 0x000fe20008000f00 */
[----:B------:R-:W-:Y:S10]  /*8220*/  ENDCOLLECTIVE ;  /* 0x000000000000791b */ /* 0x000ff40003800000 */
.L_x_186:
[----:B------:R-:W-:Y:S05]  /*8230*/  BSYNC B1 ;  /* 0x0000000000017941 */ /* 0x000fea0003800000 */
.L_x_185:
[----:B------:R-:W-:Y:S05]  /*8240*/  BRA `(.L_x_187) ;  /* 0xfffffff000347947 */ /* 0x000fea000383ffff */
.L_x_170:
[----:B-1----:R1:W2:Y:S02]  /*8250*/  SYNCS.PHASECHK.TRANS64.TRYWAIT P0, [R23+URZ+0x18], R14 ;  /* 0x0000180e170075a7 */ /* 0x0022a4000800017f */
[----:B--2---:R-:W-:Y:S05]  /*8260*/  @!P0 NANOSLEEP.SYNCS 0x989680 ;  /* 0x009896800000895d */ /* 0x004fea0003900000 */
[----:B------:R-:W2:Y:S02]  /*8270*/  @!P0 SYNCS.PHASECHK.TRANS64 P0, [R23+URZ+0x18], R14 ;  /* 0x0000180e170085a7 */ /* 0x000ea4000800007f */
[----:B--2---:R-:W-:Y:S05]  /*8280*/  @!P0 BRA `(.L_x_170) ;  /* 0xfffffffc00f08947 */ /* 0x004fea000383ffff */
[----:B------:R-:W-:Y:S05]  /*8290*/  BRA `(.L_x_188) ;  /* 0xfffffff0006c7947 */ /* 0x000fea000383ffff */
.L_x_178:
[----:B------:R-:W-:Y:S01]  /*82a0*/  BSSY B0, `(.L_x_189) ;  /* 0x0000006000007945 */ /* 0x000fe20003800000 */
[----:B------:R-:W-:-:S07]  /*82b0*/  IMAD.MOV.U32 R15, RZ, RZ, -0x1 ;  /* 0xffffffffff0f7424 */ /* 0x000fce00078e00ff */
[----:B------:R-:W-:Y:S05]  /*82c0*/  WARPSYNC.COLLECTIVE R15, `(.L_x_190) ;  /* 0x000000000f0c7348 */ /* 0x000fea0003c00000 */
[----:B------:R-:W-:Y:S02]  /*82d0*/  ELECT P6, UR62, PT ;  /* 0x00000000003e782f */ /* 0x000fe400038c0000 */
[----:B------:R-:W-:Y:S01]  /*82e0*/  MOV R14, UR62 ;  /* 0x0000003e000e7c02 */ /* 0x000fe20008000f00 */
[----:B------:R-:W-:Y:S10]  /*82f0*/  ENDCOLLECTIVE ;  /* 0x000000000000791b */ /* 0x000ff40003800000 */
.L_x_190:
[----:B------:R-:W-:Y:S05]  /*8300*/  BSYNC B0 ;  /* 0x0000000000007941 */ /* 0x000fea0003800000 */
.L_x_189:
[----:B------:R-:W-:Y:S05]  /*8310*/  BRA `(.L_x_191) ;  /* 0xfffffff800f47947 */ /* 0x000fea000383ffff */
.L_x_182:
[----:B0-----:R0:W1:Y:S02]  /*8320*/  SYNCS.PHASECHK.TRANS64.TRYWAIT P0, [R7+URZ], R2 ;  /* 0x00000002070075a7 */ /* 0x001064000800017f */
[----:B-1----:R-:W-:Y:S05]  /*8330*/  @!P0 NANOSLEEP.SYNCS 0x989680 ;  /* 0x009896800000895d */ /* 0x002fea0003900000 */
[----:B------:R-:W1:Y:S02]  /*8340*/  @!P0 SYNCS.PHASECHK.TRANS64 P0, [R7+URZ], R2 ;  /* 0x00000002070085a7 */ /* 0x000e64000800007f */
[----:B-1----:R-:W-:Y:S05]  /*8350*/  @!P0 BRA `(.L_x_182) ;  /* 0xfffffffc00f08947 */ /* 0x002fea000383ffff */
[----:B------:R-:W-:Y:S05]  /*8360*/  BRA `(.L_x_192) ;  /* 0xfffffffc00347947 */ /* 0x000fea000383ffff */
.L_x_183:
[----:B0-----:R0:W1:Y:S02]  /*8370*/  SYNCS.PHASECHK.TRANS64.TRYWAIT P0, [R4+URZ], R3 ;  /* 0x00000003040075a7 */ /* 0x001064000800017f */
[----:B-1----:R-:W-:Y:S05]  /*8380*/  @!P0 NANOSLEEP.SYNCS 0x989680 ;  /* 0x009896800000895d */ /* 0x002fea0003900000 */
[----:B------:R-:W1:Y:S02]  /*8390*/  @!P0 SYNCS.PHASECHK.TRANS64 P0, [R4+URZ], R3 ;  /* 0x00000003040085a7 */ /* 0x000e64000800007f */
[----:B-1----:R-:W-:Y:S05]  /*83a0*/  @!P0 BRA `(.L_x_183) ;  /* 0xfffffffc00f08947 */ /* 0x002fea000383ffff */
[----:B------:R-:W-:Y:S05]  /*83b0*/  BRA `(.L_x_193) ;  /* 0xfffffffc003c7947 */ /* 0x000fea000383ffff */
.L_x_194:
[----:B------:R-:W-:-:S00]  /*83c0*/  BRA `(.L_x_194) ;  /* 0xfffffffc00fc7947 */ /* 0x000fc0000383ffff */
[----:B------:R-:W-:-:S00]  /*83d0*/  NOP ;  /* 0x0000000000007918 */ /* 0x000fc00000000000 */
        /* <DEDUP_REMOVED lines=10> */
.L_x_195:


//--------------------- .nv.global.init           --------------------------
	.section	.nv.global.init,"aw",@progbits
.nv.global.init:
	.type		$str$22,@object
	.size		$str$22,($str$23 - $str$22)
$str$22:
        /*0000*/ 	.byte	0x6b, 0x5f, 0x74, 0x69, 0x6c, 0x65, 0x5f, 0x63, 0x6f, 0x75, 0x6e, 0x74, 0x20, 0x3e, 0x3d, 0x20
        /*0010*/ 	.byte	0x31, 0x00
	.type		$str$23,@object
	.size		$str$23,(__unnamed_1 - $str$23)
$str$23:
        /*0012*/ 	.byte	0x2f, 0x74, 0x6d, 0x70, 0x2f, 0x63, 0x75, 0x74, 0x6c, 0x61, 0x73, 0x73, 0x5f, 0x73, 0x77, 0x65
        /*0022*/ 	.byte	0x65, 0x70, 0x5f, 0x73, 0x72, 0x63, 0x2f, 0x69, 0x6e, 0x63, 0x6c, 0x75, 0x64, 0x65, 0x2f, 0x63
        /*0032*/ 	.byte	0x75, 0x74, 0x6c, 0x61, 0x73, 0x73, 0x2f, 0x67, 0x65, 0x6d, 0x6d, 0x2f, 0x63, 0x6f, 0x6c, 0x6c
        /*0042*/ 	.byte	0x65, 0x63, 0x74, 0x69, 0x76, 0x65, 0x2f, 0x73, 0x6d, 0x39, 0x30, 0x5f, 0x6d, 0x6d, 0x61, 0x5f
        /*0052*/ 	.byte	0x74, 0x6d, 0x61, 0x5f, 0x67, 0x6d, 0x6d, 0x61, 0x5f, 0x73, 0x73, 0x5f, 0x77, 0x61, 0x72, 0x70
        /*0062*/ 	.byte	0x73, 0x70, 0x65, 0x63, 0x69, 0x61, 0x6c, 0x69, 0x7a, 0x65, 0x64, 0x2e, 0x68, 0x70, 0x70, 0x00
	.type		__unnamed_1,@object
	.size		__unnamed_1,(.L_0 - __unnamed_1)
__unnamed_1:
        /*0072*/ 	.byte	0x76, 0x6f, 0x69, 0x64, 0x20, 0x63, 0x75, 0x74, 0x6c, 0x61, 0x73, 0x73, 0x3a, 0x3a, 0x67, 0x65
        /* <DEDUP_REMOVED lines=181> */
.L_0:


//--------------------- .nv.shared._ZN7cutlass13device_kernelINS_4gemm6kernel13GemmUniversalIN4cute5tupleIJiiiiEEENS1_10collective13CollectiveMmaINS1_34MainloopSm90TmaGmmaWarpSpecializedILi3ENS5_IJNS4_1CILi8EEENSA_ILi1EEESC_EEENS1_35KernelTmaWarpSpecializedCooperativeEEENS5_IJNSA_ILi128EEESG_SG_EEENS_10bfloat16_tENS5_IJlSC_lEEESI_SJ_NS4_8TiledMMAINS4_8MMA_AtomIJNS4_4SM904GMMA28MMA_64x128x16_F32BF16BF16_SSILNSN_5MajorE0ELSP_0ELNSN_7ScaleInE1ELSQ_1EEEEEENS4_6LayoutINS5_IJNSA_ILi2EEESC_SC_EEENS5_IJSC_NSA_ILi0EEESW_EEEEENS5_IJNS4_10UnderscoreESZ_SZ_EEEEENS4_13SM90_TMA_LOADENS4_14ComposedLayoutINS4_7SwizzleILi3ELi4ELi3EEENS4_18smem_ptr_flag_bitsILi16EEENST_INS5_IJSB_NSA_ILi64EEEEEENS5_IJS18_SC_EEEEEEEvNS4_8identityENS4_23SM90_TMA_LOAD_MULTICASTES1C_vS1D_EENS_8epilogue10collective6detail29Sm90TmaWarpSpecializedAdapterINS1H_15DefaultEpilogueISI_SJ_SJ_NS1G_6thread17LinearCombinationISI_Li1EffLNS1L_9ScaleType4KindE0ELNS_15FloatRoundStyleE2ESI_EENS1_15EpilogueDefaultEEEEEvvEEEEvNT_6ParamsE --------------------------
	.section	.nv.shared._ZN7cutlass13device_kernelINS_4gemm6kernel13GemmUniversalIN4cute5tupleIJiiiiEEENS1_10collective13CollectiveMmaINS1_34MainloopSm90TmaGmmaWarpSpecializedILi3ENS5_IJNS4_1CILi8EEENSA_ILi1EEESC_EEENS1_35KernelTmaWarpSpecializedCooperativeEEENS5_IJNSA_ILi128EEESG_SG_EEENS_10bfloat16_tENS5_IJlSC_lEEESI_SJ_NS4_8TiledMMAINS4_8MMA_AtomIJNS4_4SM904GMMA28MMA_64x128x16_F32BF16BF16_SSILNSN_5MajorE0ELSP_0ELNSN_7ScaleInE1ELSQ_1EEEEEENS4_6LayoutINS5_IJNSA_ILi2EEESC_SC_EEENS5_IJSC_NSA_ILi0EEESW_EEEEENS5_IJNS4_10UnderscoreESZ_SZ_EEEEENS4_13SM90_TMA_LOADENS4_14ComposedLayoutINS4_7SwizzleILi3ELi4ELi3EEENS4_18smem_ptr_flag_bitsILi16EEENST_INS5_IJSB_NSA_ILi64EEEEEENS5_IJS18_SC_EEEEEEEvNS4_8identityENS4_23SM90_TMA_LOAD_MULTICASTES1C_vS1D_EENS_8epilogue10collective6detail29Sm90TmaWarpSpecializedAdapterINS1H_15DefaultEpilogueISI_SJ_SJ_NS1G_6thread17LinearCombinationISI_Li1EffLNS1L_9ScaleType4KindE0ELNS_15FloatRoundStyleE2ESI_EENS1_15EpilogueDefaultEEEEEvvEEEEvNT_6ParamsE,"aw",@nobits
	.sectionflags	@""
	.align	16
	.zero		1024


//--------------------- .nv.shared.reserved.0     --------------------------
	.section	.nv.shared.reserved.0,"aw",@nobits
	.weak		__nv_reservedSMEM_offset_0_alias
	.size		__nv_reservedSMEM_offset_0_alias, 0, 0
	.other		__nv_reservedSMEM_offset_0_alias,@"STO_CUDA_RESERVED_SHARED STV_DEFAULT"
__nv_reservedSMEM_offset_0_alias:
	.zero		0


//--------------------- .nv.global                --------------------------
	.section	.nv.global,"aw",@nobits
.nv.global:
	.type		_ZN40_INTERNAL_1499d482_4_k_cu_545102f6_285694cute1_E,@object
	.size		_ZN40_INTERNAL_1499d482_4_k_cu_545102f6_285694cute1_E,(_ZN40_INTERNAL_1499d482_4_k_cu_545102f6_285694cuda3std3__45__cpo6cbeginE - _ZN40_INTERNAL_1499d482_4_k_cu_545102f6_285694cute1_E)
_ZN40_INTERNAL_1499d482_4_k_cu_545102f6_285694cute1_E:
	.zero		1
	.type		_ZN40_INTERNAL_1499d482_4_k_cu_545102f6_285694cuda3std3__45__cpo6cbeginE,@object
	.size		_ZN40_INTERNAL_1499d482_4_k_cu_545102f6_285694cuda3std3__45__cpo6cbeginE,(_ZN40_INTERNAL_1499d482_4_k_cu_545102f6_285694cuda3std3__48in_placeE - _ZN40_INTERNAL_1499d482_4_k_cu_545102f6_285694cuda3std3__45__cpo6cbeginE)
_ZN40_INTERNAL_1499d482_4_k_cu_545102f6_285694cuda3std3__45__cpo6cbeginE:
	.zero		1
	.type		_ZN40_INTERNAL_1499d482_4_k_cu_545102f6_285694cuda3std3__48in_placeE,@object
	.size		_ZN40_INTERNAL_1499d482_4_k_cu_545102f6_285694cuda3std3__48in_placeE,(_ZN40_INTERNAL_1499d482_4_k_cu_545102f6_285694cuda3std6ranges3__45__cpo9iter_moveE - _ZN40_INTERNAL_1499d482_4_k_cu_545102f6_285694cuda3std3__48in_placeE)
_ZN40_INTERNAL_1499d482_4_k_cu_545102f6_285694cuda3std3__48in_placeE:
	.zero		1
	.type		_ZN40_INTERNAL_1499d482_4_k_cu_545102f6_285694cuda3std6ranges3__45__cpo9iter_moveE,@object
	.size		_ZN40_INTERNAL_1499d482_4_k_cu_545102f6_285694cuda3std6ranges3__45__cpo9iter_moveE,(_ZN40_INTERNAL_1499d482_4_k_cu_545102f6_285694cuda3std3__45__cpo5beginE - _ZN40_INTERNAL_1499d482_4_k_cu_545102f6_285694cuda3std6ranges3__45__cpo9iter_moveE)
_ZN40_INTERNAL_1499d482_4_k_cu_545102f6_285694cuda3std6ranges3__45__cpo9iter_moveE:
	.zero		1
	.type		_ZN40_INTERNAL_1499d482_4_k_cu_545102f6_285694cuda3std3__45__cpo5beginE,@object
	.size		_ZN40_INTERNAL_1499d482_4_k_cu_545102f6_285694cuda3std3__45__cpo5beginE,(_ZN40_INTERNAL_1499d482_4_k_cu_545102f6_285694cuda3std3__442_GLOBAL__N__1499d482_4_k_cu_545102f6_285696ignoreE - _ZN40_INTERNAL_1499d482_4_k_cu_545102f6_285694cuda3std3__45__cpo5beginE)
_ZN40_INTERNAL_1499d482_4_k_cu_545102f6_285694cuda3std3__45__cpo5beginE:
	.zero		1
	.type		_ZN40_INTERNAL_1499d482_4_k_cu_545102f6_285694cuda3std3__442_GLOBAL__N__1499d482_4_k_cu_545102f6_285696ignoreE,@object
	.size		_ZN40_INTERNAL_1499d482_4_k_cu_545102f6_285694cuda3std3__442_GLOBAL__N__1499d482_4_k_cu_545102f6_285696ignoreE,(_ZN40_INTERNAL_1499d482_4_k_cu_545102f6_285694cute7productE - _ZN40_INTERNAL_1499d482_4_k_cu_545102f6_285694cuda3std3__442_GLOBAL__N__1499d482_4_k_cu_545102f6_285696ignoreE)
_ZN40_INTERNAL_1499d482_4_k_cu_545102f6_285694cuda3std3__442_GLOBAL__N__1499d482_4_k_cu_545102f6_285696ignoreE:
	.zero		1
	.type		_ZN40_INTERNAL_1499d482_4_k_cu_545102f6_285694cute7productE,@object
	.size		_ZN40_INTERNAL_1499d482_4_k_cu_545102f6_285694cute7productE,(_ZN40_INTERNAL_1499d482_4_k_cu_545102f6_285694cuda3std3__45__cpo3endE - _ZN40_INTERNAL_1499d482_4_k_cu_545102f6_285694cute7productE)
_ZN40_INTERNAL_1499d482_4_k_cu_545102f6_285694cute7productE:
	.zero		1
	.type		_ZN40_INTERNAL_1499d482_4_k_cu_545102f6_285694cuda3std3__45__cpo3endE,@object
	.size		_ZN40_INTERNAL_1499d482_4_k_cu_545102f6_285694cuda3std3__45__cpo3endE,(_ZN40_INTERNAL_1499d482_4_k_cu_545102f6_285694cuda3std3__419piecewise_constructE - _ZN40_INTERNAL_1499d482_4_k_cu_545102f6_285694cuda3std3__45__cpo3endE)
_ZN40_INTERNAL_1499d482_4_k_cu_545102f6_285694cuda3std3__45__cpo3endE:
	.zero		1
	.type		_ZN40_INTERNAL_1499d482_4_k_cu_545102f6_285694cuda3std3__419piecewise_constructE,@object
	.size		_ZN40_INTERNAL_1499d482_4_k_cu_545102f6_285694cuda3std3__419piecewise_constructE,(_ZN40_INTERNAL_1499d482_4_k_cu_545102f6_285694cuda3std3__45__cpo4cendE - _ZN40_INTERNAL_1499d482_4_k_cu_545102f6_285694cuda3std3__419piecewise_constructE)
_ZN40_INTERNAL_1499d482_4_k_cu_545102f6_285694cuda3std3__419piecewise_constructE:
	.zero		1
	.type		_ZN40_INTERNAL_1499d482_4_k_cu_545102f6_285694cuda3std3__45__cpo4cendE,@object
	.size		_ZN40_INTERNAL_1499d482_4_k_cu_545102f6_285694cuda3std3__45__cpo4cendE,(_ZN40_INTERNAL_1499d482_4_k_cu_545102f6_285694cuda3std6ranges3__45__cpo4swapE - _ZN40_INTERNAL_1499d482_4_k_cu_545102f6_285694cuda3std3__45__cpo4cendE)
_ZN40_INTERNAL_1499d482_4_k_cu_545102f6_285694cuda3std3__45__cpo4cendE:
	.zero		1
	.type		_ZN40_INTERNAL_1499d482_4_k_cu_545102f6_285694cuda3std6ranges3__45__cpo4swapE,@object
	.size		_ZN40_INTERNAL_1499d482_4_k_cu_545102f6_285694cuda3std6ranges3__45__cpo4swapE,(.L_8 - _ZN40_INTERNAL_1499d482_4_k_cu_545102f6_285694cuda3std6ranges3__45__cpo4swapE)
_ZN40_INTERNAL_1499d482_4_k_cu_545102f6_285694cuda3std6ranges3__45__cpo4swapE:
	.zero		1
.L_8:


//--------------------- .nv.constant0._ZN7cutlass13device_kernelINS_4gemm6kernel13GemmUniversalIN4cute5tupleIJiiiiEEENS1_10collective13CollectiveMmaINS1_34MainloopSm90TmaGmmaWarpSpecializedILi3ENS5_IJNS4_1CILi8EEENSA_ILi1EEESC_EEENS1_35KernelTmaWarpSpecializedCooperativeEEENS5_IJNSA_ILi128EEESG_SG_EEENS_10bfloat16_tENS5_IJlSC_lEEESI_SJ_NS4_8TiledMMAINS4_8MMA_AtomIJNS4_4SM904GMMA28MMA_64x128x16_F32BF16BF16_SSILNSN_5MajorE0ELSP_0ELNSN_7ScaleInE1ELSQ_1EEEEEENS4_6LayoutINS5_IJNSA_ILi2EEESC_SC_EEENS5_IJSC_NSA_ILi0EEESW_EEEEENS5_IJNS4_10UnderscoreESZ_SZ_EEEEENS4_13SM90_TMA_LOADENS4_14ComposedLayoutINS4_7SwizzleILi3ELi4ELi3EEENS4_18smem_ptr_flag_bitsILi16EEENST_INS5_IJSB_NSA_ILi64EEEEEENS5_IJS18_SC_EEEEEEEvNS4_8identityENS4_23SM90_TMA_LOAD_MULTICASTES1C_vS1D_EENS_8epilogue10collective6detail29Sm90TmaWarpSpecializedAdapterINS1H_15DefaultEpilogueISI_SJ_SJ_NS1G_6thread17LinearCombinationISI_Li1EffLNS1L_9ScaleType4KindE0ELNS_15FloatRoundStyleE2ESI_EENS1_15EpilogueDefaultEEEEEvvEEEEvNT_6ParamsE --------------------------
	.section	.nv.constant0._ZN7cutlass13device_kernelINS_4gemm6kernel13GemmUniversalIN4cute5tupleIJiiiiEEENS1_10collective13CollectiveMmaINS1_34MainloopSm90TmaGmmaWarpSpecializedILi3ENS5_IJNS4_1CILi8EEENSA_ILi1EEESC_EEENS1_35KernelTmaWarpSpecializedCooperativeEEENS5_IJNSA_ILi128EEESG_SG_EEENS_10bfloat16_tENS5_IJlSC_lEEESI_SJ_NS4_8TiledMMAINS4_8MMA_AtomIJNS4_4SM904GMMA28MMA_64x128x16_F32BF16BF16_SSILNSN_5MajorE0ELSP_0ELNSN_7ScaleInE1ELSQ_1EEEEEENS4_6LayoutINS5_IJNSA_ILi2EEESC_SC_EEENS5_IJSC_NSA_ILi0EEESW_EEEEENS5_IJNS4_10UnderscoreESZ_SZ_EEEEENS4_13SM90_TMA_LOADENS4_14ComposedLayoutINS4_7SwizzleILi3ELi4ELi3EEENS4_18smem_ptr_flag_bitsILi16EEENST_INS5_IJSB_NSA_ILi64EEEEEENS5_IJS18_SC_EEEEEEEvNS4_8identityENS4_23SM90_TMA_LOAD_MULTICASTES1C_vS1D_EENS_8epilogue10collective6detail29Sm90TmaWarpSpecializedAdapterINS1H_15DefaultEpilogueISI_SJ_SJ_NS1G_6thread17LinearCombinationISI_Li1EffLNS1L_9ScaleType4KindE0ELNS_15FloatRoundStyleE2ESI_EENS1_15EpilogueDefaultEEEEEvvEEEEvNT_6ParamsE,"a",@progbits
	.sectionflags	@""
	.align	4
.nv.constant0._ZN7cutlass13device_kernelINS_4gemm6kernel13GemmUniversalIN4cute5tupleIJiiiiEEENS1_10collective13CollectiveMmaINS1_34MainloopSm90TmaGmmaWarpSpecializedILi3ENS5_IJNS4_1CILi8EEENSA_ILi1EEESC_EEENS1_35KernelTmaWarpSpecializedCooperativeEEENS5_IJNSA_ILi128EEESG_SG_EEENS_10bfloat16_tENS5_IJlSC_lEEESI_SJ_NS4_8TiledMMAINS4_8MMA_AtomIJNS4_4SM904GMMA28MMA_64x128x16_F32BF16BF16_SSILNSN_5MajorE0ELSP_0ELNSN_7ScaleInE1ELSQ_1EEEEEENS4_6LayoutINS5_IJNSA_ILi2EEESC_SC_EEENS5_IJSC_NSA_ILi0EEESW_EEEEENS5_IJNS4_10UnderscoreESZ_SZ_EEEEENS4_13SM90_TMA_LOADENS4_14ComposedLayoutINS4_7SwizzleILi3ELi4ELi3EEENS4_18smem_ptr_flag_bitsILi16EEENST_INS5_IJSB_NSA_ILi64EEEEEENS5_IJS18_SC_EEEEEEEvNS4_8identityENS4_23SM90_TMA_LOAD_MULTICASTES1C_vS1D_EENS_8epilogue10collective6detail29Sm90TmaWarpSpecializedAdapterINS1H_15DefaultEpilogueISI_SJ_SJ_NS1G_6thread17LinearCombinationISI_Li1EffLNS1L_9ScaleType4KindE0ELNS_15FloatRoundStyleE2ESI_EENS1_15EpilogueDefaultEEEEEvvEEEEvNT_6ParamsE:
	.zero		1664


//--------------------- SYMBOLS --------------------------

	.type		.nv.reservedSmem.offset0,@object
	.size		.nv.reservedSmem.offset0,0x4
	.type		__assertfail,@function
